def matmul_kernel(
    a_ptr,
    b_ptr,
    c_ptr,
    M,
    N,
    K,
    stride_am,
    stride_ak,
    stride_bk,
    stride_bn,
    stride_cm,
    stride_cn,
    BLOCK_M: tl.constexpr,
    BLOCK_N: tl.constexpr,
    BLOCK_K: tl.constexpr,
    GROUP_M: tl.constexpr,
):
    pid = tl.program_id(axis=0)
    num_pid_m = tl.cdiv(M, BLOCK_M)
    num_pid_n = tl.cdiv(N, BLOCK_N)
    num_pid_in_group = GROUP_M * num_pid_n
    group_id = pid // num_pid_in_group
    first_pid_m = group_id * GROUP_M
    group_size_m = min(num_pid_m - first_pid_m, GROUP_M)
    pid_m = first_pid_m + ((pid % num_pid_in_group) % group_size_m)
    pid_n = (pid % num_pid_in_group) // group_size_m

    offs_am = (pid_m * BLOCK_M + tl.arange(0, BLOCK_M)) % M
    offs_bn = (pid_n * BLOCK_N + tl.arange(0, BLOCK_N)) % N
    offs_k = tl.arange(0, BLOCK_K)
    a_ptrs = a_ptr + offs_am[:, None] * stride_am + offs_k[None, :] * stride_ak
    b_ptrs = b_ptr + offs_k[:, None] * stride_bk + offs_bn[None, :] * stride_bn

    acc = tl.zeros((BLOCK_M, BLOCK_N), dtype=tl.float32)
    for kk in range(0, tl.cdiv(K, BLOCK_K)):
        a = tl.load(a_ptrs, mask=offs_k[None, :] < K - kk * BLOCK_K, other=0.0)
        b = tl.load(b_ptrs, mask=offs_k[:, None] < K - kk * BLOCK_K, other=0.0)
        acc = tl.dot(a, b, acc)
        a_ptrs += BLOCK_K * stride_ak
        b_ptrs += BLOCK_K * stride_bk

    c = acc.to(c_ptr.dtype.element_ty)
    offs_cm = pid_m * BLOCK_M + tl.arange(0, BLOCK_M)
    offs_cn = pid_n * BLOCK_N + tl.arange(0, BLOCK_N)
    c_ptrs = c_ptr + offs_cm[:, None] * stride_cm + offs_cn[None, :] * stride_cn
    mask = (offs_cm[:, None] < M) & (offs_cn[None, :] < N)
    tl.store(c_ptrs, c, mask=mask)

# config = {"BLOCK_K": 32, "BLOCK_M": 64, "BLOCK_N": 128, "GROUP_M": 8, "arch": "sm_100", "dtype": "bf16", "num_ctas": 1, "num_stages": 3, "num_warps": 8}
# arch = sm_100


// ===== COMPILED SASS (sm_100a) =====

	.target	sm_100a

	.elftype	@"ET_EXEC"


//--------------------- .note.nv.tkinfo           --------------------------
	.section	.note.nv.tkinfo,"",@"SHT_NOTE"
	.sectionflags	@"SHF_NOTE_NV_TKINFO"
	.tkinfo
        /*0018*/ 	.word	0x00000081
        /*0030*/ 	.string	""
        /*0030*/ 	.string	"ptxas-blackwell"
        /*0030*/ 	.string	"Cuda compilation tools, release 12.9, V12.9.86"
        /*0030*/ 	.string	"Build cuda_12.9.r12.9/compiler.36037853_0"
        /*0030*/ 	.string	"-v  -suppress-debug-info  -lineinfo  -arch sm_100a "



//--------------------- .note.nv.cuver            --------------------------
	.section	.note.nv.cuver,"",@"SHT_NOTE"
	.sectionflags	@"SHF_NOTE_NV_CUVER"
        /*0018*/ 	.short	0x0001
        /*001a*/ 	.short	0x0064
        /*001c*/ 	.short	0x0001
        /*001e*/ 	.short	0x0000
        /*0020*/ 	.short	0x0001
        /*0022*/ 	.short	0x0000


//--------------------- .nv.info                  --------------------------
	.section	.nv.info,"",@"SHT_CUDA_INFO"
	.align	4


	//----- nvinfo : EIATTR_REGCOUNT
	.align		4
        /*0000*/ 	.byte	0x04, 0x2f
        /*0002*/ 	.short	(.L_4 - .L_3)
	.align		4
.L_3:
        /*0004*/ 	.word	index@(matmul_kernel)
        /*0008*/ 	.word	0x00000050


	//----- nvinfo : EIATTR_FRAME_SIZE
	.align		4
.L_4:
        /*000c*/ 	.byte	0x04, 0x11
        /*000e*/ 	.short	(.L_6 - .L_5)
	.align		4
.L_5:
        /*0010*/ 	.word	index@($__internal_2_$__cuda_sm10x_tcgen05_guardrail_trap_unallocated_columns_being_dealloced)
        /*0014*/ 	.word	0x00000000


	//----- nvinfo : EIATTR_FRAME_SIZE
	.align		4
.L_6:
        /*0018*/ 	.byte	0x04, 0x11
        /*001a*/ 	.short	(.L_8 - .L_7)
	.align		4
.L_7:
        /*001c*/ 	.word	index@($__internal_1_$__cuda_sm10x_tcgen05_guardrail_trap_phase_invalid_during_alloc)
        /*0020*/ 	.word	0x00000000


	//----- nvinfo : EIATTR_FRAME_SIZE
	.align		4
.L_8:
        /*0024*/ 	.byte	0x04, 0x11
        /*0026*/ 	.short	(.L_10 - .L_9)
	.align		4
.L_9:
        /*0028*/ 	.word	index@($__internal_0_$__cuda_sm10x_tcgen05_guardrail_trap_col_being_dealloced_not_returned_by_alloc)
        /*002c*/ 	.word	0x00000000


	//----- nvinfo : EIATTR_FRAME_SIZE
	.align		4
.L_10:
        /*0030*/ 	.byte	0x04, 0x11
        /*0032*/ 	.short	(.L_12 - .L_11)
	.align		4
.L_11:
        /*0034*/ 	.word	index@(matmul_kernel)
        /*0038*/ 	.word	0x00000000


	//----- nvinfo : EIATTR_MIN_STACK_SIZE
	.align		4
.L_12:
        /*003c*/ 	.byte	0x04, 0x12
        /*003e*/ 	.short	(.L_14 - .L_13)
	.align		4
.L_13:
        /*0040*/ 	.word	index@(matmul_kernel)
        /*0044*/ 	.word	0x00000000
.L_14:


//--------------------- .nv.info.matmul_kernel    --------------------------
	.section	.nv.info.matmul_kernel,"",@"SHT_CUDA_INFO"
	.sectionflags	@""
	.align	4


	//----- nvinfo : EIATTR_CUDA_API_VERSION
	.align		4
        /*0000*/ 	.byte	0x04, 0x37
        /*0002*/ 	.short	(.L_16 - .L_15)
.L_15:
        /*0004*/ 	.word	0x00000081


	//----- nvinfo : EIATTR_KPARAM_INFO
	.align		4
.L_16:
        /*0008*/ 	.byte	0x04, 0x17
        /*000a*/ 	.short	(.L_18 - .L_17)
.L_17:
        /*000c*/ 	.word	0x00000000
        /*0010*/ 	.short	0x000d
        /*0012*/ 	.short	0x0048
        /*0014*/ 	.byte	0x00, 0xf4, 0x21, 0x00


	//----- nvinfo : EIATTR_KPARAM_INFO
	.align		4
.L_18:
        /*0018*/ 	.byte	0x04, 0x17
        /*001a*/ 	.short	(.L_20 - .L_19)
.L_19:
        /*001c*/ 	.word	0x00000000
        /*0020*/ 	.short	0x000c
        /*0022*/ 	.short	0x0040
        /*0024*/ 	.byte	0x00, 0xf4, 0x21, 0x00


	//----- nvinfo : EIATTR_KPARAM_INFO
	.align		4
.L_20:
        /*0028*/ 	.byte	0x04, 0x17
        /*002a*/ 	.short	(.L_22 - .L_21)
.L_21:
        /*002c*/ 	.word	0x00000000
        /*0030*/ 	.short	0x000b
        /*0032*/ 	.short	0x0038
        /*0034*/ 	.byte	0x00, 0xf0, 0x11, 0x00


	//----- nvinfo : EIATTR_KPARAM_INFO
	.align		4
.L_22:
        /*0038*/ 	.byte	0x04, 0x17
        /*003a*/ 	.short	(.L_24 - .L_23)
.L_23:
        /*003c*/ 	.word	0x00000000
        /*0040*/ 	.short	0x000a
        /*0042*/ 	.short	0x0034
        /*0044*/ 	.byte	0x00, 0xf0, 0x11, 0x00


	//----- nvinfo : EIATTR_KPARAM_INFO
	.align		4
.L_24:
        /*0048*/ 	.byte	0x04, 0x17
        /*004a*/ 	.short	(.L_26 - .L_25)
.L_25:
        /*004c*/ 	.word	0x00000000
        /*0050*/ 	.short	0x0009
        /*0052*/ 	.short	0x0030
        /*0054*/ 	.byte	0x00, 0xf0, 0x11, 0x00


	//----- nvinfo : EIATTR_KPARAM_INFO
	.align		4
.L_26:
        /*0058*/ 	.byte	0x04, 0x17
        /*005a*/ 	.short	(.L_28 - .L_27)
.L_27:
        /*005c*/ 	.word	0x00000000
        /*0060*/ 	.short	0x0008
        /*0062*/ 	.short	0x002c
        /*0064*/ 	.byte	0x00, 0xf0, 0x11, 0x00


	//----- nvinfo : EIATTR_KPARAM_INFO
	.align		4
.L_28:
        /*0068*/ 	.byte	0x04, 0x17
        /*006a*/ 	.short	(.L_30 - .L_29)
.L_29:
        /*006c*/ 	.word	0x00000000
        /*0070*/ 	.short	0x0007
        /*0072*/ 	.short	0x0028
        /*0074*/ 	.byte	0x00, 0xf0, 0x11, 0x00


	//----- nvinfo : EIATTR_KPARAM_INFO
	.align		4
.L_30:
        /*0078*/ 	.byte	0x04, 0x17
        /*007a*/ 	.short	(.L_32 - .L_31)
.L_31:
        /*007c*/ 	.word	0x00000000
        /*0080*/ 	.short	0x0006
        /*0082*/ 	.short	0x0024
        /*0084*/ 	.byte	0x00, 0xf0, 0x11, 0x00


	//----- nvinfo : EIATTR_KPARAM_INFO
	.align		4
.L_32:
        /*0088*/ 	.byte	0x04, 0x17
        /*008a*/ 	.short	(.L_34 - .L_33)
.L_33:
        /*008c*/ 	.word	0x00000000
        /*0090*/ 	.short	0x0005
        /*0092*/ 	.short	0x0020
        /*0094*/ 	.byte	0x00, 0xf0, 0x11, 0x00


	//----- nvinfo : EIATTR_KPARAM_INFO
	.align		4
.L_34:
        /*0098*/ 	.byte	0x04, 0x17
        /*009a*/ 	.short	(.L_36 - .L_35)
.L_35:
        /*009c*/ 	.word	0x00000000
        /*00a0*/ 	.short	0x0004
        /*00a2*/ 	.short	0x001c
        /*00a4*/ 	.byte	0x00, 0xf0, 0x11, 0x00


	//----- nvinfo : EIATTR_KPARAM_INFO
	.align		4
.L_36:
        /*00a8*/ 	.byte	0x04, 0x17
        /*00aa*/ 	.short	(.L_38 - .L_37)
.L_37:
        /*00ac*/ 	.word	0x00000000
        /*00b0*/ 	.short	0x0003
        /*00b2*/ 	.short	0x0018
        /*00b4*/ 	.byte	0x00, 0xf0, 0x11, 0x00


	//----- nvinfo : EIATTR_KPARAM_INFO
	.align		4
.L_38:
        /*00b8*/ 	.byte	0x04, 0x17
        /*00ba*/ 	.short	(.L_40 - .L_39)
.L_39:
        /*00bc*/ 	.word	0x00000000
        /*00c0*/ 	.short	0x0002
        /*00c2*/ 	.short	0x0010
        /*00c4*/ 	.byte	0x00, 0xf4, 0x21, 0x00


	//----- nvinfo : EIATTR_KPARAM_INFO
	.align		4
.L_40:
        /*00c8*/ 	.byte	0x04, 0x17
        /*00ca*/ 	.short	(.L_42 - .L_41)
.L_41:
        /*00cc*/ 	.word	0x00000000
        /*00d0*/ 	.short	0x0001
        /*00d2*/ 	.short	0x0008
        /*00d4*/ 	.byte	0x00, 0xf4, 0x21, 0x00


	//----- nvinfo : EIATTR_KPARAM_INFO
	.align		4
.L_42:
        /*00d8*/ 	.byte	0x04, 0x17
        /*00da*/ 	.short	(.L_44 - .L_43)
.L_43:
        /*00dc*/ 	.word	0x00000000
        /*00e0*/ 	.short	0x0000
        /*00e2*/ 	.short	0x0000
        /*00e4*/ 	.byte	0x00, 0xf4, 0x21, 0x00


	//----- nvinfo : EIATTR_AT_ENTRY_FRAGMENTS
	.align		4
.L_44:
        /*00e8*/ 	.byte	0x04, 0x4f
        /*00ea*/ 	.short	(.L_46 - .L_45)


	//   ....[0]....
.L_45:
        /*00ec*/ 	.word	0x00000004


	//----- nvinfo : EIATTR_RESERVED_SMEM_USED
	.align		4
.L_46:
        /*00f0*/ 	.byte	0x01, 0x41
	.zero		2


	//----- nvinfo : EIATTR_SPARSE_MMA_MASK
	.align		4
        /*00f4*/ 	.byte	0x03, 0x50
        /*00f6*/ 	.short	0x0000


	//----- nvinfo : EIATTR_TCGEN05_1CTA_USED
	.align		4
        /*00f8*/ 	.byte	0x01, 0x51
	.zero		2


	//----- nvinfo : EIATTR_MAXREG_COUNT
	.align		4
        /*00fc*/ 	.byte	0x03, 0x1b
        /*00fe*/ 	.short	0x00ff


	//----- nvinfo : EIATTR_NUM_BARRIERS
	.align		4
        /*0100*/ 	.byte	0x02, 0x4c
        /*0102*/ 	.byte	0x01
	.zero		1


	//----- nvinfo : EIATTR_INT_WARP_WIDE_INSTR_OFFSETS
	.align		4
        /*0104*/ 	.byte	0x04, 0x31
        /*0106*/ 	.short	(.L_48 - .L_47)


	//   ....[0]....
.L_47:
        /*0108*/ 	.word	0x000010a0


	//   ....[1]....
        /*010c*/ 	.word	0x000010b0


	//   ....[2]....
        /*0110*/ 	.word	0x00001f90


	//   ....[3]....
        /*0114*/ 	.word	0x00004410


	//   ....[4]....
        /*0118*/ 	.word	0x00004460


	//----- nvinfo : EIATTR_COOP_GROUP_MASK_REGIDS
	.align		4
.L_48:
        /*011c*/ 	.byte	0x04, 0x29
        /*011e*/ 	.short	(.L_50 - .L_49)


	//   ....[0]....
.L_49:
        /*0120*/ 	.word	0xffffffff


	//   ....[1]....
        /*0124*/ 	.word	0xffffffff


	//   ....[2]....
        /*0128*/ 	.word	0xffffffff


	//   ....[3]....
        /*012c*/ 	.word	0xffffffff


	//----- nvinfo : EIATTR_COOP_GROUP_INSTR_OFFSETS
	.align		4
.L_50:
        /*0130*/ 	.byte	0x04, 0x28
        /*0132*/ 	.short	(.L_52 - .L_51)


	//   ....[0]....
.L_51:
        /*0134*/ 	.word	0x00000060


	//   ....[1]....
        /*0138*/ 	.word	0x00000320


	//   ....[2]....
        /*013c*/ 	.word	0x000042a0


	//   ....[3]....
        /*0140*/ 	.word	0x00004510


	//----- nvinfo : EIATTR_VRC_CTA_INIT_COUNT
	.align		4
.L_52:
        /*0144*/ 	.byte	0x02, 0x4a
        /*0146*/ 	.byte	0x80
	.zero		1


	//----- nvinfo : EIATTR_MBARRIER_INSTR_OFFSETS
	.align		4
        /*0148*/ 	.byte	0x04, 0x39
        /*014a*/ 	.short	(.L_54 - .L_53)


	//   ....[0]....
.L_53:
        /*014c*/ 	.word	0x00001230
        /*0150*/ 	.word	0x000000ff
        /*0154*/ 	.word	0x00000000
        /*0158*/ 	.short	0x0100
        /*015a*/ 	.byte	0x0f
	.zero		1


	//   ....[1]....
        /*015c*/ 	.word	0x00001fd0
        /*0160*/ 	.word	0x000000ff
        /*0164*/ 	.word	0x00006008
        /*0168*/ 	.short	0x0100
        /*016a*/ 	.byte	0x0d
	.zero		1


	//   ....[2]....
        /*016c*/ 	.word	0x00002930
        /*0170*/ 	.word	0x000000ff
        /*0174*/ 	.word	0x00000000
        /*0178*/ 	.short	0x010a
        /*017a*/ 	.byte	0x0f
	.zero		1


	//   ....[3]....
        /*017c*/ 	.word	0x00003230
        /*0180*/ 	.word	0x000000ff
        /*0184*/ 	.word	0x00000000
        /*0188*/ 	.short	0x010a
        /*018a*/ 	.byte	0x0f
	.zero		1


	//   ....[4]....
        /*018c*/ 	.word	0x00003320
        /*0190*/ 	.word	0x000000ff
        /*0194*/ 	.word	0x00006000
        /*0198*/ 	.short	0x0108
        /*019a*/ 	.byte	0x0d
	.zero		1


	//   ....[5]....
        /*019c*/ 	.word	0x00003370
        /*01a0*/ 	.word	0x000000ff
        /*01a4*/ 	.word	0x00006008
        /*01a8*/ 	.short	0x0108
        /*01aa*/ 	.byte	0x0d
	.zero		1


	//   ....[6]....
        /*01ac*/ 	.word	0x00004530
        /*01b0*/ 	.word	0x000000ff
        /*01b4*/ 	.word	0x00000000
        /*01b8*/ 	.short	0x010a
        /*01ba*/ 	.byte	0x0f
	.zero		1


	//   ....[7]....
        /*01bc*/ 	.word	0x00004560
        /*01c0*/ 	.word	0x000000ff
        /*01c4*/ 	.word	0x00000000
        /*01c8*/ 	.short	0x010a
        /*01ca*/ 	.byte	0x0f
	.zero		1


	//----- nvinfo : EIATTR_NUM_MBARRIERS
	.align		4
.L_54:
        /*01cc*/ 	.byte	0x03, 0x38
        /*01ce*/ 	.short	0x0002


	//----- nvinfo : EIATTR_EXIT_INSTR_OFFSETS
	.align		4
        /*01d0*/ 	.byte	0x04, 0x1c
        /*01d2*/ 	.short	(.L_56 - .L_55)


	//   ....[0]....
.L_55:
        /*01d4*/ 	.word	0x00004520


	//----- nvinfo : EIATTR_REQNTID
	.align		4
.L_56:
        /*01d8*/ 	.byte	0x04, 0x10
        /*01da*/ 	.short	(.L_58 - .L_57)
.L_57:
        /*01dc*/ 	.word	0x00000100
        /*01e0*/ 	.word	0x00000001
        /*01e4*/ 	.word	0x00000001


	//----- nvinfo : EIATTR_CRS_STACK_SIZE
	.align		4
.L_58:
        /*01e8*/ 	.byte	0x04, 0x1e
        /*01ea*/ 	.short	(.L_60 - .L_59)
.L_59:
        /*01ec*/ 	.word	0x00000000


	//----- nvinfo : EIATTR_CBANK_PARAM_SIZE
	.align		4
.L_60:
        /*01f0*/ 	.byte	0x03, 0x19
        /*01f2*/ 	.short	0x0050


	//----- nvinfo : EIATTR_PARAM_CBANK
	.align		4
        /*01f4*/ 	.byte	0x04, 0x0a
        /*01f6*/ 	.short	(.L_62 - .L_61)
	.align		4
.L_61:
        /*01f8*/ 	.word	index@(.nv.constant0.matmul_kernel)
        /*01fc*/ 	.short	0x0380
        /*01fe*/ 	.short	0x0050


	//----- nvinfo : EIATTR_SW_WAR
	.align		4
.L_62:
        /*0200*/ 	.byte	0x04, 0x36
        /*0202*/ 	.short	(.L_64 - .L_63)
.L_63:
        /*0204*/ 	.word	0x00000008
.L_64:


//--------------------- .nv.compat                --------------------------
	.section	.nv.compat,"",@"SHT_CUDA_COMPAT_INFO"
	.align	4
        /*0000*/ 	.byte	0x02, 0x02, 0x02, 0x00, 0x02, 0x05, 0x05, 0x00, 0x02, 0x03, 0x00, 0x00, 0x02, 0x06, 0x01, 0x00


//--------------------- .nv.callgraph             --------------------------
	.section	.nv.callgraph,"",@"SHT_CUDA_CALLGRAPH"
	.align	4
	.sectionentsize	8
	.align		4
        /*0000*/ 	.word	0x00000000
	.align		4
        /*0004*/ 	.word	0xffffffff
	.align		4
        /*0008*/ 	.word	0x00000000
	.align		4
        /*000c*/ 	.word	0xfffffffe
	.align		4
        /*0010*/ 	.word	0x00000000
	.align		4
        /*0014*/ 	.word	0xfffffffd
	.align		4
        /*0018*/ 	.word	0x00000000
	.align		4
        /*001c*/ 	.word	0xfffffffc


//--------------------- .text.matmul_kernel       --------------------------
	.section	.text.matmul_kernel,"ax",@progbits
	.align	128
        .global         matmul_kernel
        .type           matmul_kernel,@function
        .size           matmul_kernel,(.L_x_20 - matmul_kernel)
        .other          matmul_kernel,@"STO_CUDA_ENTRY STV_DEFAULT"
matmul_kernel:
.text.matmul_kernel:
[----:B------:R-:W0:Y:S01]  /*0000*/  LDC R1, c[0x0][0x37c] ;  /* 0x0000df00ff017b82 */ /* 0x000e220000000800 */
[----:B------:R-:W1:Y:S01]  /*0010*/  S2R R37, SR_TID.X ;  /* 0x0000000000257919 */ /* 0x000e620000002100 */
[----:B------:R-:W2:Y:S01]  /*0020*/  LDCU.64 UR26, c[0x0][0x358] ;  /* 0x00006b00ff1a77ac */ /* 0x000ea20008000a00 */
[----:B-1----:R-:W-:-:S13]  /*0030*/  ISETP.GE.U32.AND P1, PT, R37, 0x20, PT ;  /* 0x000000202500780c */ /* 0x002fda0003f26070 */
[----:B--2---:R-:W-:Y:S05]  /*0040*/  @P1 BRA `(.L_x_0) ;  /* 0x0000000000b81947 */ /* 0x004fea0003800000 */
[----:B------:R-:W1:Y:S01]  /*0050*/  S2UR UR6, SR_CgaCtaId ;  /* 0x00000000000679c3 */ /* 0x000e620000008800 */
[----:B------:R-:W-:Y:S01]  /*0060*/  NOP ;  /* 0x0000000000007918 */ /* 0x000fe20000000000 */
[----:B------:R-:W-:Y:S02]  /*0070*/  UMOV UR4, 0x40 ;  /* 0x0000004000047882 */ /* 0x000fe40000000000 */
[----:B-1----:R-:W-:-:S09]  /*0080*/  ULEA UR4, UR6, UR4, 0x18 ;  /* 0x0000000406047291 */ /* 0x002fd2000f8ec0ff */
[----:B------:R-:W1:Y:S01]  /*0090*/  LDS.U8 R0, [UR4] ;  /* 0x00000004ff007984 */ /* 0x000e620008000000 */
[----:B------:R-:W-:Y:S02]  /*00a0*/  UMOV UR4, 0x400 ;  /* 0x0000040000047882 */ /* 0x000fe40000000000 */
[----:B------:R-:W-:Y:S01]  /*00b0*/  ULEA UR4, UR6, UR4, 0x18 ;  /* 0x0000000406047291 */ /* 0x000fe2000f8ec0ff */
[----:B-1----:R-:W-:-:S13]  /*00c0*/  ISETP.NE.AND P0, PT, R0, RZ, PT ;  /* 0x000000ff0000720c */ /* 0x002fda0003f05270 */
[----:B------:R-:W-:Y:S05]  /*00d0*/  @P0 BRA `(.L_x_1) ;  /* 0x00000000007c0947 */ /* 0x000fea0003800000 */
[----:B------:R-:W-:-:S13]  /*00e0*/  ELECT P0, URZ, PT ;  /* 0x0000000000ff782f */ /* 0x000fda0003800000 */
[----:B------:R-:W-:Y:S05]  /*00f0*/  @!P0 BRA `(.L_x_2) ;  /* 0x0000000000848947 */ /* 0x000fea0003800000 */
[----:B------:R-:W-:Y:S01]  /*0100*/  UMOV UR5, 0x4 ;  /* 0x0000000400057882 */ /* 0x000fe20000000000 */
[----:B------:R-:W-:Y:S02]  /*0110*/  IMAD.MOV.U32 R4, RZ, RZ, 0x1 ;  /* 0x00000001ff047424 */ /* 0x000fe400078e00ff */
[----:B------:R-:W-:Y:S02]  /*0120*/  IMAD.MOV.U32 R5, RZ, RZ, 0xf ;  /* 0x0000000fff057424 */ /* 0x000fe400078e00ff */
[----:B------:R-:W-:Y:S04]  /*0130*/  DEPBAR.LE SB1, 0x36 ;  /* 0x00009d800000791a */ /* 0x000fe80000000000 */
[----:B------:R-:W1:Y:S02]  /*0140*/  UTCATOMSWS.FIND_AND_SET.ALIGN UP0, UR5, UR5 ;  /* 0x00000005000575e3 */ /* 0x000e640008000800 */
[----:B-1----:R-:W-:-:S04]  /*0150*/  PLOP3.LUT P0, PT, PT, PT, UP0, 0x80, 0x8 ;  /* 0x000000000008781c */ /* 0x002fc80003f0f008 */
[----:B------:R-:W-:-:S04]  /*0160*/  SEL R0, RZ, 0xffffffff, !P0 ;  /* 0xffffffffff007807 */ /* 0x000fc80004000000 */
[----:B------:R-:W-:Y:S01]  /*0170*/  ISETP.NE.AND P0, PT, R0, RZ, PT ;  /* 0x000000ff0000720c */ /* 0x000fe20003f05270 */
[----:B------:R-:W-:-:S12]  /*0180*/  IMAD.U32 R0, RZ, RZ, UR5 ;  /* 0x00000005ff007e24 */ /* 0x000fd8000f8e00ff */
[----:B------:R-:W-:Y:S05]  /*0190*/  @P0 BRA `(.L_x_3) ;  /* 0x0000000000240947 */ /* 0x000fea0003800000 */
.L_x_4:
[----:B------:R-:W-:Y:S05]  /*01a0*/  NANOSLEEP 0x64 ;  /* 0x000000640000795d */ /* 0x000fea0003800000 */
[----:B------:R-:W-:-:S05]  /*01b0*/  UMOV UR5, 0x4 ;  /* 0x0000000400057882 */ /* 0x000fca0000000000 */
[----:B------:R-:W-:Y:S04]  /*01c0*/  DEPBAR.LE SB1, 0x36 ;  /* 0x00009d800000791a */ /* 0x000fe80000000000 */
[----:B------:R-:W1:Y:S02]  /*01d0*/  UTCATOMSWS.FIND_AND_SET.ALIGN UP0, UR5, UR5 ;  /* 0x00000005000575e3 */ /* 0x000e640008000800 */
[----:B-1----:R-:W-:-:S04]  /*01e0*/  PLOP3.LUT P0, PT, PT, PT, UP0, 0x80, 0x8 ;  /* 0x000000000008781c */ /* 0x002fc80003f0f008 */
[----:B------:R-:W-:-:S04]  /*01f0*/  SEL R0, RZ, 0xffffffff, !P0 ;  /* 0xffffffffff007807 */ /* 0x000fc80004000000 */
[----:B------:R-:W-:Y:S01]  /*0200*/  ISETP.NE.AND P0, PT, R0, RZ, PT ;  /* 0x000000ff0000720c */ /* 0x000fe20003f05270 */
[----:B------:R-:W-:-:S12]  /*0210*/  IMAD.U32 R0, RZ, RZ, UR5 ;  /* 0x00000005ff007e24 */ /* 0x000fd8000f8e00ff */
[----:B------:R-:W-:Y:S05]  /*0220*/  @!P0 BRA `(.L_x_4) ;  /* 0xfffffffc00dc8947 */ /* 0x000fea000383ffff */
.L_x_3:
[C---:B------:R-:W-:Y:S01]  /*0230*/  VIADD R3, R0.reuse, 0x10 ;  /* 0x0000001000037836 */ /* 0x040fe20000000000 */
[----:B------:R-:W-:Y:S01]  /*0240*/  UMOV UR5, 0x50 ;  /* 0x0000005000057882 */ /* 0x000fe20000000000 */
[----:B------:R-:W-:Y:S01]  /*0250*/  SHF.L.U32 R2, R5, R0, RZ ;  /* 0x0000000005027219 */ /* 0x000fe200000006ff */
[----:B------:R-:W-:Y:S01]  /*0260*/  ULEA UR5, UR6, UR5, 0x18 ;  /* 0x0000000506057291 */ /* 0x000fe2000f8ec0ff */
[----:B------:R-:W-:Y:S01]  /*0270*/  IMAD.SHL.U32 R0, R0, 0x20, RZ ;  /* 0x0000002000007824 */ /* 0x000fe200078e00ff */
[----:B------:R-:W-:-:S04]  /*0280*/  SHF.L.U32 R3, R4, R3, RZ ;  /* 0x0000000304037219 */ /* 0x000fc800000006ff */
[----:B------:R-:W-:-:S05]  /*0290*/  LOP3.LUT R2, R3, R2, RZ, 0xfc, !PT ;  /* 0x0000000203027212 */ /* 0x000fca00078efcff */
[----:B------:R1:W-:Y:S04]  /*02a0*/  ATOMS.OR RZ, [UR5], R2 ;  /* 0x00000002ffff798c */ /* 0x0003e8000b000005 */
[----:B------:R1:W-:Y:S01]  /*02b0*/  STS [UR4], R0 ;  /* 0x00000000ff007988 */ /* 0x0003e20008000804 */
[----:B------:R-:W-:Y:S05]  /*02c0*/  BRA `(.L_x_2) ;  /* 0x0000000000107947 */ /* 0x000fea0003800000 */
.L_x_1:
[----:B------:R-:W-:Y:S01]  /*02d0*/  IMAD.MOV.U32 R0, RZ, RZ, -0x1 ;  /* 0xffffffffff007424 */ /* 0x000fe200078e00ff */
[----:B------:R-:W-:-:S04]  /*02e0*/  MOV R2, 0x310 ;  /* 0x0000031000027802 */ /* 0x000fc80000000f00 */
[----:B------:R1:W-:Y:S03]  /*02f0*/  STS [UR4], R0 ;  /* 0x00000000ff007988 */ /* 0x0003e60008000804 */
[----:B01----:R-:W-:Y:S05]  /*0300*/  CALL.REL.NOINC `($__internal_1_$__cuda_sm10x_tcgen05_guardrail_trap_phase_invalid_during_alloc) ;  /* 0x0000004000ac7944 */ /* 0x003fea0003c00000 */
.L_x_2:
[----:B------:R-:W-:Y:S05]  /*0310*/  WARPSYNC.ALL ;  /* 0x0000000000007948 */ /* 0x000fea0003800000 */
[----:B------:R-:W-:Y:S01]  /*0320*/  NOP ;  /* 0x0000000000007918 */ /* 0x000fe20000000000 */
.L_x_0:
[----:B------:R-:W2:Y:S01]  /*0330*/  LDC.64 R14, c[0x0][0x398] ;  /* 0x0000e600ff0e7b82 */ /* 0x000ea20000000a00 */
[----:B------:R-:W3:Y:S01]  /*0340*/  S2R R5, SR_CTAID.X ;  /* 0x0000000000057919 */ /* 0x000ee20000002500 */
[----:B------:R-:W-:Y:S01]  /*0350*/  UMOV UR13, 0x400 ;  /* 0x00000400000d7882 */ /* 0x000fe20000000000 */
[----:B------:R-:W-:Y:S01]  /*0360*/  UMOV UR7, 0x1 ;  /* 0x0000000100077882 */ /* 0x000fe20000000000 */
[----:B------:R-:W4:Y:S01]  /*0370*/  LDCU.128 UR8, c[0x0][0x380] ;  /* 0x00007000ff0877ac */ /* 0x000f220008000c00 */
[----:B------:R-:W-:-:S03]  /*0380*/  PRMT R51, RZ, 0x7610, R51 ;  /* 0x00007610ff337816 */ /* 0x000fc60000000033 */
[----:B------:R-:W5:Y:S08]  /*0390*/  S2UR UR6, SR_CgaCtaId ;  /* 0x00000000000679c3 */ /* 0x000f700000008800 */
[----:B------:R-:W1:Y:S02]  /*03a0*/  LDC.64 R54, c[0x0][0x3a0] ;  /* 0x0000e800ff367b82 */ /* 0x000e640000000a00 */
[----:B-12---:R-:W-:Y:S01]  /*03b0*/  VIADD R0, R15, 0x7f ;  /* 0x0000007f0f007836 */ /* 0x006fe20000000000 */
[----:B------:R-:W-:-:S05]  /*03c0*/  IABS R17, R15 ;  /* 0x0000000f00117213 */ /* 0x000fca0000000000 */
[----:B------:R-:W1:Y:S01]  /*03d0*/  LDC.64 R52, c[0x0][0x3a8] ;  /* 0x0000ea00ff347b82 */ /* 0x000e620000000a00 */
[----:B------:R-:W-:Y:S01]  /*03e0*/  SHF.R.S32.HI R3, RZ, 0x1f, R0 ;  /* 0x0000001fff037819 */ /* 0x000fe20000011400 */
[----:B-----5:R-:W-:-:S03]  /*03f0*/  ULEA UR13, UR6, UR13, 0x18 ;  /* 0x0000000d060d7291 */ /* 0x020fc6000f8ec0ff */
[----:B------:R-:W-:-:S03]  /*0400*/  LEA.HI R3, R3, R0, RZ, 0x7 ;  /* 0x0000000003037211 */ /* 0x000fc600078f38ff */
[----:B------:R-:W-:Y:S01]  /*0410*/  BAR.SYNC.DEFER_BLOCKING 0x0 ;  /* 0x0000000000007b1d */ /* 0x000fe20000010000 */
[----:B---3--:R-:W-:Y:S01]  /*0420*/  IABS R8, R5 ;  /* 0x0000000500087213 */ /* 0x008fe20000000000 */
[----:B------:R-:W-:Y:S01]  /*0430*/  UIADD3 UR15, UPT, UPT, UR13, 0x6000, URZ ;  /* 0x000060000d0f7890 */ /* 0x000fe2000fffe0ff */
[----:B------:R-:W-:Y:S01]  /*0440*/  SHF.R.S32.HI R3, RZ, 0x7, R3 ;  /* 0x00000007ff037819 */ /* 0x000fe20000011403 */
[----:B------:R-:W-:-:S04]  /*0450*/  VIADD R60, R54, 0x1f ;  /* 0x0000001f363c7836 */ /* 0x000fc80000000000 */
[----:B------:R-:W-:-:S05]  /*0460*/  IMAD.SHL.U32 R4, R3, 0x8, RZ ;  /* 0x0000000803047824 */ /* 0x000fca00078e00ff */
[-C--:B------:R-:W-:Y:S02]  /*0470*/  IABS R7, R4.reuse ;  /* 0x0000000400077213 */ /* 0x080fe40000000000 */
[----:B------:R-:W-:Y:S02]  /*0480*/  IABS R10, R4 ;  /* 0x00000004000a7213 */ /* 0x000fe40000000000 */
[----:B------:R-:W2:Y:S01]  /*0490*/  I2F.RP R0, R7 ;  /* 0x0000000700007306 */ /* 0x000ea20000209400 */
[----:B------:R-:W3:Y:S07]  /*04a0*/  LDS R11, [UR13] ;  /* 0x0000000dff0b7984 */ /* 0x000eee0008000800 */
[----:B--2---:R-:W2:Y:S02]  /*04b0*/  MUFU.RCP R0, R0 ;  /* 0x0000000000007308 */ /* 0x004ea40000001000 */
[----:B--2---:R-:W-:-:S02]  /*04c0*/  VIADD R2, R0, 0xffffffe ;  /* 0x0ffffffe00027836 */ /* 0x004fc40000000000 */
[----:B------:R-:W-:-:S04]  /*04d0*/  IMAD.MOV R0, RZ, RZ, -R10 ;  /* 0x000000ffff007224 */ /* 0x000fc800078e0a0a */
[----:B------:R2:W5:Y:S02]  /*04e0*/  F2I.FTZ.U32.TRUNC.NTZ R3, R2 ;  /* 0x0000000200037305 */ /* 0x000564000021f000 */
[----:B--2---:R-:W-:Y:S01]  /*04f0*/  IMAD.MOV.U32 R2, RZ, RZ, RZ ;  /* 0x000000ffff027224 */ /* 0x004fe200078e00ff */
[----:B---3--:R-:W-:Y:S01]  /*0500*/  R2UR UR12, R11 ;  /* 0x000000000b0c72ca */ /* 0x008fe200000e0000 */
[----:B-----5:R-:W-:-:S04]  /*0510*/  IMAD.MOV R6, RZ, RZ, -R3 ;  /* 0x000000ffff067224 */ /* 0x020fc800078e0a03 */
[----:B------:R-:W-:Y:S02]  /*0520*/  IMAD R9, R6, R7, RZ ;  /* 0x0000000706097224 */ /* 0x000fe400078e02ff */
[----:B------:R-:W-:Y:S02]  /*0530*/  IMAD.MOV.U32 R6, RZ, RZ, R8 ;  /* 0x000000ffff067224 */ /* 0x000fe400078e0008 */
[----:B------:R-:W-:-:S06]  /*0540*/  IMAD.HI.U32 R3, R3, R9, R2 ;  /* 0x0000000903037227 */ /* 0x000fcc00078e0002 */
[----:B------:R-:W-:-:S04]  /*0550*/  IMAD.HI.U32 R3, R3, R6, RZ ;  /* 0x0000000603037227 */ /* 0x000fc800078e00ff */
[----:B------:R-:W-:Y:S01]  /*0560*/  IMAD R0, R3, R0, R6 ;  /* 0x0000000003007224 */ /* 0x000fe200078e0206 */
[----:B------:R-:W-:Y:S04]  /*0570*/  BAR.SYNC.DEFER_BLOCKING 0x0 ;  /* 0x0000000000007b1d */ /* 0x000fe80000010000 */
[----:B------:R-:W-:-:S13]  /*0580*/  ISETP.GT.U32.AND P2, PT, R7, R0, PT ;  /* 0x000000000700720c */ /* 0x000fda0003f44070 */
[----:B------:R-:W-:Y:S02]  /*0590*/  @!P2 IMAD.IADD R0, R0, 0x1, -R7 ;  /* 0x000000010000a824 */ /* 0x000fe400078e0a07 */
[----:B------:R-:W-:Y:S01]  /*05a0*/  @!P2 VIADD R3, R3, 0x1 ;  /* 0x000000010303a836 */ /* 0x000fe20000000000 */
[----:B------:R-:W-:Y:S02]  /*05b0*/  ISETP.NE.AND P2, PT, R4, RZ, PT ;  /* 0x000000ff0400720c */ /* 0x000fe40003f45270 */
[----:B------:R-:W-:Y:S02]  /*05c0*/  ISETP.GE.U32.AND P0, PT, R0, R7, PT ;  /* 0x000000070000720c */ /* 0x000fe40003f06070 */
[----:B------:R-:W-:-:S04]  /*05d0*/  LOP3.LUT R0, R5, R4, RZ, 0x3c, !PT ;  /* 0x0000000405007212 */ /* 0x000fc800078e3cff */
[----:B------:R-:W-:Y:S01]  /*05e0*/  ISETP.GE.AND P3, PT, R0, RZ, PT ;  /* 0x000000ff0000720c */ /* 0x000fe20003f66270 */
[----:B------:R-:W-:-:S06]  /*05f0*/  VIADD R0, R14, 0x3f ;  /* 0x0000003f0e007836 */ /* 0x000fcc0000000000 */
[----:B------:R-:W-:-:S04]  /*0600*/  @P0 VIADD R3, R3, 0x1 ;  /* 0x0000000103030836 */ /* 0x000fc80000000000 */
[----:B------:R-:W-:Y:S01]  /*0610*/  IMAD.MOV.U32 R2, RZ, RZ, R3 ;  /* 0x000000ffff027224 */ /* 0x000fe200078e0003 */
[----:B------:R-:W-:-:S03]  /*0620*/  SHF.R.S32.HI R3, RZ, 0x1f, R0 ;  /* 0x0000001fff037819 */ /* 0x000fc60000011400 */
[----:B------:R-:W-:Y:S01]  /*0630*/  @!P3 IMAD.MOV R2, RZ, RZ, -R2 ;  /* 0x000000ffff02b224 */ /* 0x000fe200078e0a02 */
[----:B------:R-:W-:Y:S02]  /*0640*/  @!P2 LOP3.LUT R2, RZ, R4, RZ, 0x33, !PT ;  /* 0x00000004ff02a212 */ /* 0x000fe400078e33ff */
[----:B------:R-:W-:-:S03]  /*0650*/  LEA.HI R3, R3, R0, RZ, 0x6 ;  /* 0x0000000003037211 */ /* 0x000fc600078f30ff */
[----:B------:R-:W-:Y:S02]  /*0660*/  IMAD.SHL.U32 R8, R2, 0x8, RZ ;  /* 0x0000000802087824 */ /* 0x000fe400078e00ff */
[----:B------:R-:W-:-:S03]  /*0670*/  IMAD.MOV R2, RZ, RZ, -R2 ;  /* 0x000000ffff027224 */ /* 0x000fc600078e0a02 */
[----:B------:R-:W-:Y:S01]  /*0680*/  LEA.HI.SX32 R3, R3, -R8, 0x1a ;  /* 0x8000000803037211 */ /* 0x000fe200078fd2ff */
[----:B------:R-:W-:Y:S02]  /*0690*/  IMAD R10, R4, R2, R5 ;  /* 0x00000002040a7224 */ /* 0x000fe400078e0205 */
[----:B------:R-:W-:Y:S01]  /*06a0*/  IMAD.MOV.U32 R2, RZ, RZ, RZ ;  /* 0x000000ffff027224 */ /* 0x000fe200078e00ff */
[----:B------:R-:W-:Y:S02]  /*06b0*/  VIMNMX R9, PT, PT, R3, 0x8, PT ;  /* 0x0000000803097848 */ /* 0x000fe40003fe0100 */
[----:B------:R-:W-:Y:S02]  /*06c0*/  IABS R4, R10 ;  /* 0x0000000a00047213 */ /* 0x000fe40000000000 */
[----:B------:R-:W-:-:S04]  /*06d0*/  IABS R6, R9 ;  /* 0x0000000900067213 */ /* 0x000fc80000000000 */
[----:B------:R-:W2:Y:S08]  /*06e0*/  I2F.RP R0, R6 ;  /* 0x0000000600007306 */ /* 0x000eb00000209400 */
[----:B--2---:R-:W2:Y:S02]  /*06f0*/  MUFU.RCP R0, R0 ;  /* 0x0000000000007308 */ /* 0x004ea40000001000 */
[----:B--2---:R-:W-:Y:S01]  /*0700*/  VIADD R3, R0, 0xffffffe ;  /* 0x0ffffffe00037836 */ /* 0x004fe20000000000 */
[----:B------:R-:W-:-:S05]  /*0710*/  IABS R0, R14 ;  /* 0x0000000e00007213 */ /* 0x000fca0000000000 */
[----:B------:R-:W2:Y:S02]  /*0720*/  F2I.FTZ.U32.TRUNC.NTZ R3, R3 ;  /* 0x0000000300037305 */ /* 0x000ea4000021f000 */
[----:B--2---:R-:W-:-:S04]  /*0730*/  IMAD.MOV R7, RZ, RZ, -R3 ;  /* 0x000000ffff077224 */ /* 0x004fc800078e0a03 */
[----:B------:R-:W-:Y:S01]  /*0740*/  IMAD R5, R7, R6, RZ ;  /* 0x0000000607057224 */ /* 0x000fe200078e02ff */
[----:B------:R-:W-:-:S03]  /*0750*/  IABS R7, R9 ;  /* 0x0000000900077213 */ /* 0x000fc60000000000 */
[----:B------:R-:W-:-:S04]  /*0760*/  IMAD.HI.U32 R2, R3, R5, R2 ;  /* 0x0000000503027227 */ /* 0x000fc800078e0002 */
[----:B------:R-:W-:Y:S02]  /*0770*/  IMAD.MOV.U32 R3, RZ, RZ, R4 ;  /* 0x000000ffff037224 */ /* 0x000fe400078e0004 */
[----:B------:R-:W-:Y:S01]  /*0780*/  IMAD.MOV R5, RZ, RZ, -R7 ;  /* 0x000000ffff057224 */ /* 0x000fe200078e0a07 */
[----:B------:R-:W2:Y:S01]  /*0790*/  I2F.RP R4, R0 ;  /* 0x0000000000047306 */ /* 0x000ea20000209400 */
[----:B------:R-:W-:-:S04]  /*07a0*/  IMAD.HI.U32 R2, R2, R3, RZ ;  /* 0x0000000302027227 */ /* 0x000fc800078e00ff */
[----:B------:R-:W-:-:S03]  /*07b0*/  IMAD R3, R2, R5, R3 ;  /* 0x0000000502037224 */ /* 0x000fc600078e0203 */
[----:B------:R-:W3:Y:S02]  /*07c0*/  I2F.RP R5, R17 ;  /* 0x0000001100057306 */ /* 0x000ee40000209400 */
[----:B------:R-:W-:-:S06]  /*07d0*/  ISETP.GT.U32.AND P2, PT, R6, R3, PT ;  /* 0x000000030600720c */ /* 0x000fcc0003f44070 */
[----:B--2---:R-:W2:Y:S07]  /*07e0*/  MUFU.RCP R4, R4 ;  /* 0x0000000400047308 */ /* 0x004eae0000001000 */
[----:B------:R-:W-:Y:S01]  /*07f0*/  @!P2 IMAD.IADD R3, R3, 0x1, -R6 ;  /* 0x000000010303a824 */ /* 0x000fe200078e0a06 */
[----:B---3--:R-:W3:Y:S01]  /*0800*/  MUFU.RCP R5, R5 ;  /* 0x0000000500057308 */ /* 0x008ee20000001000 */
[----:B------:R-:W-:Y:S01]  /*0810*/  @!P2 VIADD R2, R2, 0x1 ;  /* 0x000000010202a836 */ /* 0x000fe20000000000 */
[----:B------:R-:W-:-:S02]  /*0820*/  ISETP.NE.AND P2, PT, R9, RZ, PT ;  /* 0x000000ff0900720c */ /* 0x000fc40003f45270 */
[----:B------:R-:W-:Y:S02]  /*0830*/  ISETP.GE.U32.AND P0, PT, R3, R6, PT ;  /* 0x000000060300720c */ /* 0x000fe40003f06070 */
[----:B------:R-:W-:Y:S01]  /*0840*/  LOP3.LUT R3, R10, R9, RZ, 0x3c, !PT ;  /* 0x000000090a037212 */ /* 0x000fe200078e3cff */
[----:B--2---:R-:W-:-:S03]  /*0850*/  VIADD R6, R4, 0xffffffe ;  /* 0x0ffffffe04067836 */ /* 0x004fc60000000000 */
[----:B------:R-:W-:Y:S02]  /*0860*/  ISETP.GE.AND P3, PT, R3, RZ, PT ;  /* 0x000000ff0300720c */ /* 0x000fe40003f66270 */
[----:B------:R-:W2:Y:S05]  /*0870*/  F2I.FTZ.U32.TRUNC.NTZ R3, R6 ;  /* 0x0000000600037305 */ /* 0x000eaa000021f000 */
[----:B------:R-:W-:Y:S02]  /*0880*/  @P0 VIADD R2, R2, 0x1 ;  /* 0x0000000102020836 */ /* 0x000fe40000000000 */
[----:B---3--:R-:W-:Y:S02]  /*0890*/  VIADD R7, R5, 0xffffffe ;  /* 0x0ffffffe05077836 */ /* 0x008fe40000000000 */
[----:B------:R-:W-:Y:S01]  /*08a0*/  IMAD.MOV.U32 R36, RZ, RZ, R2 ;  /* 0x000000ffff247224 */ /* 0x000fe200078e0002 */
[----:B------:R-:W-:Y:S01]  /*08b0*/  SHF.R.U32.HI R2, RZ, 0x5, R37 ;  /* 0x00000005ff027819 */ /* 0x000fe20000011625 */
[----:B------:R3:W5:Y:S02]  /*08c0*/  F2I.FTZ.U32.TRUNC.NTZ R5, R7 ;  /* 0x0000000700057305 */ /* 0x000764000021f000 */
[----:B------:R-:W-:Y:S01]  /*08d0*/  @!P3 IMAD.MOV R36, RZ, RZ, -R36 ;  /* 0x000000ffff24b224 */ /* 0x000fe200078e0a24 */
[----:B------:R-:W-:Y:S01]  /*08e0*/  @!P2 LOP3.LUT R36, RZ, R9, RZ, 0x33, !PT ;  /* 0x00000009ff24a212 */ /* 0x000fe200078e33ff */
[----:B--2---:R-:W-:Y:S01]  /*08f0*/  IMAD.MOV R13, RZ, RZ, -R3 ;  /* 0x000000ffff0d7224 */ /* 0x004fe200078e0a03 */
[----:B------:R-:W-:Y:S01]  /*0900*/  R2UR UR16, R2 ;  /* 0x00000000021072ca */ /* 0x000fe200000e0000 */
[----:B------:R-:W-:-:S02]  /*0910*/  IMAD.MOV.U32 R2, RZ, RZ, RZ ;  /* 0x000000ffff027224 */ /* 0x000fc400078e00ff */
[----:B------:R-:W-:Y:S02]  /*0920*/  IMAD.MOV R4, RZ, RZ, -R36 ;  /* 0x000000ffff047224 */ /* 0x000fe400078e0a24 */
[----:B---3--:R-:W-:Y:S02]  /*0930*/  IMAD R7, R13, R0, RZ ;  /* 0x000000000d077224 */ /* 0x008fe400078e02ff */
[----:B------:R-:W-:Y:S01]  /*0940*/  IMAD R4, R9, R4, R10 ;  /* 0x0000000409047224 */ /* 0x000fe200078e020a */
[----:B------:R-:W-:Y:S01]  /*0950*/  SHF.R.U32.HI R9, RZ, 0x5, R37 ;  /* 0x00000005ff097819 */ /* 0x000fe20000011625 */
[----:B------:R-:W-:Y:S01]  /*0960*/  IMAD.HI.U32 R6, R3, R7, R2 ;  /* 0x0000000703067227 */ /* 0x000fe200078e0002 */
[----:B------:R-:W-:Y:S02]  /*0970*/  LOP3.LUT R3, R37, 0x3f, RZ, 0xc0, !PT ;  /* 0x0000003f25037812 */ /* 0x000fe400078ec0ff */
[----:B------:R-:W-:Y:S01]  /*0980*/  SGXT.U32 R7, R9, 0x3 ;  /* 0x000000030907781a */ /* 0x000fe20000000000 */
[----:B-----5:R-:W-:Y:S01]  /*0990*/  IMAD.MOV R10, RZ, RZ, -R5 ;  /* 0x000000ffff0a7224 */ /* 0x020fe200078e0a05 */
[----:B------:R-:W-:Y:S01]  /*09a0*/  USHF.L.U32 UR4, UR16, 0x15, URZ ;  /* 0x0000001510047899 */ /* 0x000fe200080006ff */
[----:B------:R-:W-:Y:S01]  /*09b0*/  IMAD.SHL.U32 R36, R36, 0x80, RZ ;  /* 0x0000008024247824 */ /* 0x000fe200078e00ff */
[----:B------:R-:W-:Y:S01]  /*09c0*/  USHF.L.U32 UR5, UR16, 0x4, URZ ;  /* 0x0000000410057899 */ /* 0x000fe200080006ff */
[----:B------:R-:W-:Y:S01]  /*09d0*/  IMAD.IADD R2, R8, 0x1, R4 ;  /* 0x0000000108027824 */ /* 0x000fe200078e0204 */
[----:B------:R-:W-:Y:S01]  /*09e0*/  ULOP3.LUT UR4, UR4, 0x600000, URZ, 0xc0, !UPT ;  /* 0x0060000004047892 */ /* 0x000fe2000f8ec0ff */
[----:B------:R-:W-:Y:S01]  /*09f0*/  IMAD R45, R10, R17, RZ ;  /* 0x000000110a2d7224 */ /* 0x000fe200078e02ff */
[----:B------:R-:W-:Y:S01]  /*0a00*/  LOP3.LUT R16, R36, R7, RZ, 0xfc, !PT ;  /* 0x0000000724107212 */ /* 0x000fe200078efcff */
[----:B------:R-:W-:Y:S01]  /*0a10*/  IMAD.MOV.U32 R4, RZ, RZ, RZ ;  /* 0x000000ffff047224 */ /* 0x000fe200078e00ff */
[----:B------:R-:W-:Y:S01]  /*0a20*/  ULOP3.LUT UR5, UR5, 0x40, URZ, 0xc0, !UPT ;  /* 0x0000004005057892 */ /* 0x000fe2000f8ec0ff */
[----:B------:R-:W-:Y:S01]  /*0a30*/  IMAD R2, R2, 0x40, R3 ;  /* 0x0000004002027824 */ /* 0x000fe200078e0203 */
[----:B------:R-:W-:Y:S01]  /*0a40*/  IABS R18, R16 ;  /* 0x0000001000127213 */ /* 0x000fe20000000000 */
[----:B------:R-:W-:Y:S01]  /*0a50*/  IMAD.HI.U32 R45, R5, R45, R4 ;  /* 0x0000002d052d7227 */ /* 0x000fe200078e0004 */
[----:B------:R-:W-:Y:S01]  /*0a60*/  LOP3.LUT R21, R16, 0x8, RZ, 0xfc, !PT ;  /* 0x0000000810157812 */ /* 0x000fe200078efcff */
[----:B------:R-:W-:Y:S01]  /*0a70*/  UIADD3 UR14, UPT, UPT, UR5, UR4, UR12 ;  /* 0x00000004050e7290 */ /* 0x000fe2000fffe00c */
[----:B------:R-:W-:Y:S01]  /*0a80*/  IABS R9, R2 ;  /* 0x0000000200097213 */ /* 0x000fe20000000000 */
[----:B------:R-:W-:Y:S01]  /*0a90*/  VIADD R19, R36, UR16 ;  /* 0x0000001024137c36 */ /* 0x000fe20008000000 */
[----:B------:R-:W-:Y:S01]  /*0aa0*/  IABS R20, R21 ;  /* 0x0000001500147213 */ /* 0x000fe20000000000 */
[----:B------:R-:W-:Y:S01]  /*0ab0*/  IMAD.HI.U32 R3, R45, R18, RZ ;  /* 0x000000122d037227 */ /* 0x000fe200078e00ff */
[----:B------:R-:W-:-:S02]  /*0ac0*/  LOP3.LUT R27, R16, 0x28, RZ, 0xfc, !PT ;  /* 0x00000028101b7812 */ /* 0x000fc400078efcff */
[----:B------:R-:W-:Y:S01]  /*0ad0*/  LOP3.LUT R25, R16, 0x20, RZ, 0xfc, !PT ;  /* 0x0000002010197812 */ /* 0x000fe200078efcff */
[----:B------:R-:W-:Y:S01]  /*0ae0*/  IMAD.HI.U32 R6, R6, R9, RZ ;  /* 0x0000000906067227 */ /* 0x000fe200078e00ff */
[----:B------:R-:W-:Y:S02]  /*0af0*/  IABS R26, R27 ;  /* 0x0000001b001a7213 */ /* 0x000fe40000000000 */
[----:B------:R-:W-:Y:S01]  /*0b00*/  LOP3.LUT R41, R16, 0x68, RZ, 0xfc, !PT ;  /* 0x0000006810297812 */ /* 0x000fe200078efcff */
[----:B------:R-:W-:Y:S01]  /*0b10*/  IMAD.MOV R3, RZ, RZ, -R3 ;  /* 0x000000ffff037224 */ /* 0x000fe200078e0a03 */
[----:B------:R-:W-:Y:S01]  /*0b20*/  IABS R24, R25 ;  /* 0x0000001900187213 */ /* 0x000fe20000000000 */
[----:B------:R-:W-:Y:S01]  /*0b30*/  IMAD.MOV R6, RZ, RZ, -R6 ;  /* 0x000000ffff067224 */ /* 0x000fe200078e0a06 */
[----:B------:R-:W-:Y:S01]  /*0b40*/  ISETP.GE.AND P2, PT, R2, RZ, PT ;  /* 0x000000ff0200720c */ /* 0x000fe20003f46270 */
[----:B------:R-:W-:Y:S01]  /*0b50*/  IMAD R18, R17, R3, R18 ;  /* 0x0000000311127224 */ /* 0x000fe200078e0212 */
[----:B------:R-:W-:Y:S01]  /*0b60*/  LOP3.LUT R31, R16, 0x40, RZ, 0xfc, !PT ;  /* 0x00000040101f7812 */ /* 0x000fe200078efcff */
[----:B------:R-:W-:Y:S01]  /*0b70*/  IMAD R3, R0, R6, R9 ;  /* 0x0000000600037224 */ /* 0x000fe200078e0209 */
[----:B------:R-:W-:Y:S01]  /*0b80*/  LOP3.LUT R23, R16, 0x10, RZ, 0xfc, !PT ;  /* 0x0000001010177812 */ /* 0x000fe200078efcff */
[----:B------:R-:W-:Y:S01]  /*0b90*/  IMAD.HI.U32 R4, R45, R20, RZ ;  /* 0x000000142d047227 */ /* 0x000fe200078e00ff */
[----:B------:R-:W-:-:S02]  /*0ba0*/  IABS R40, R41 ;  /* 0x0000002900287213 */ /* 0x000fc40000000000 */
[----:B------:R-:W-:Y:S01]  /*0bb0*/  ISETP.GT.U32.AND P0, PT, R0, R3, PT ;  /* 0x000000030000720c */ /* 0x000fe20003f04070 */
[----:B------:R-:W-:Y:S01]  /*0bc0*/  IMAD.MOV R4, RZ, RZ, -R4 ;  /* 0x000000ffff047224 */ /* 0x000fe200078e0a04 */
[C---:B------:R-:W-:Y:S01]  /*0bd0*/  LOP3.LUT R33, R16.reuse, 0x48, RZ, 0xfc, !PT ;  /* 0x0000004810217812 */ /* 0x040fe200078efcff */
[----:B------:R-:W-:Y:S01]  /*0be0*/  IMAD.HI.U32 R7, R45, R24, RZ ;  /* 0x000000182d077227 */ /* 0x000fe200078e00ff */
[----:B------:R-:W-:Y:S02]  /*0bf0*/  IABS R30, R31 ;  /* 0x0000001f001e7213 */ /* 0x000fe40000000000 */
[----:B------:R-:W-:Y:S01]  /*0c00*/  IABS R22, R23 ;  /* 0x0000001700167213 */ /* 0x000fe20000000000 */
[----:B------:R-:W-:Y:S01]  /*0c10*/  IMAD R20, R17, R4, R20 ;  /* 0x0000000411147224 */ /* 0x000fe200078e0214 */
[----:B------:R-:W-:Y:S01]  /*0c20*/  IABS R32, R33 ;  /* 0x0000002100207213 */ /* 0x000fe20000000000 */
[----:B------:R-:W-:Y:S01]  /*0c30*/  IMAD.HI.U32 R4, R45, R26, RZ ;  /* 0x0000001a2d047227 */ /* 0x000fe200078e00ff */
[----:B------:R-:W-:-:S02]  /*0c40*/  LOP3.LUT R39, R16, 0x60, RZ, 0xfc, !PT ;  /* 0x0000006010277812 */ /* 0x000fc400078efcff */
[----:B------:R-:W-:Y:S01]  /*0c50*/  LOP3.LUT R29, R16, 0x30, RZ, 0xfc, !PT ;  /* 0x00000030101d7812 */ /* 0x000fe200078efcff */
[----:B------:R-:W-:Y:S01]  /*0c60*/  @!P0 IMAD.IADD R3, R3, 0x1, -R0 ;  /* 0x0000000103038824 */ /* 0x000fe200078e0a00 */
[----:B------:R-:W-:Y:S01]  /*0c70*/  IABS R38, R39 ;  /* 0x0000002700267213 */ /* 0x000fe20000000000 */
[----:B------:R-:W-:Y:S01]  /*0c80*/  IMAD.MOV R4, RZ, RZ, -R4 ;  /* 0x000000ffff047224 */ /* 0x000fe200078e0a04 */
[----:B------:R-:W-:Y:S01]  /*0c90*/  IABS R28, R29 ;  /* 0x0000001d001c7213 */ /* 0x000fe20000000000 */
[----:B------:R-:W-:Y:S01]  /*0ca0*/  IMAD.MOV R7, RZ, RZ, -R7 ;  /* 0x000000ffff077224 */ /* 0x000fe200078e0a07 */
[----:B------:R-:W-:Y:S01]  /*0cb0*/  ISETP.GT.U32.AND P0, PT, R0, R3, PT ;  /* 0x000000030000720c */ /* 0x000fe20003f04070 */
[----:B------:R-:W-:Y:S01]  /*0cc0*/  IMAD R26, R17, R4, R26 ;  /* 0x00000004111a7224 */ /* 0x000fe200078e021a */
[C---:B------:R-:W-:Y:S01]  /*0cd0*/  LOP3.LUT R35, R16.reuse, 0x50, RZ, 0xfc, !PT ;  /* 0x0000005010237812 */ /* 0x040fe200078efcff */
[----:B------:R-:W-:Y:S01]  /*0ce0*/  IMAD.HI.U32 R4, R45, R40, RZ ;  /* 0x000000282d047227 */ /* 0x000fe200078e00ff */
[----:B------:R-:W-:-:S02]  /*0cf0*/  LOP3.LUT R43, R16, 0x70, RZ, 0xfc, !PT ;  /* 0x00000070102b7812 */ /* 0x000fc400078efcff */
[----:B------:R-:W-:Y:S01]  /*0d00*/  IABS R34, R35 ;  /* 0x0000002300227213 */ /* 0x000fe20000000000 */
[----:B------:R-:W-:Y:S01]  /*0d10*/  IMAD.HI.U32 R6, R45, R30, RZ ;  /* 0x0000001e2d067227 */ /* 0x000fe200078e00ff */
[----:B------:R-:W-:-:S03]  /*0d20*/  IABS R42, R43 ;  /* 0x0000002b002a7213 */ /* 0x000fc60000000000 */
[----:B------:R-:W-:-:S04]  /*0d30*/  IMAD.HI.U32 R5, R45, R22, RZ ;  /* 0x000000162d057227 */ /* 0x000fc800078e00ff */
[----:B------:R-:W-:Y:S01]  /*0d40*/  @!P0 IMAD.IADD R3, R3, 0x1, -R0 ;  /* 0x0000000103038824 */ /* 0x000fe200078e0a00 */
[----:B------:R-:W-:Y:S01]  /*0d50*/  ISETP.NE.AND P0, PT, R14, RZ, PT ;  /* 0x000000ff0e00720c */ /* 0x000fe20003f05270 */
[----:B------:R-:W-:Y:S02]  /*0d60*/  IMAD.MOV R4, RZ, RZ, -R4 ;  /* 0x000000ffff047224 */ /* 0x000fe400078e0a04 */
[----:B------:R-:W-:Y:S02]  /*0d70*/  IMAD R24, R17, R7, R24 ;  /* 0x0000000711187224 */ /* 0x000fe400078e0218 */
[----:B------:R-:W-:Y:S02]  /*0d80*/  @!P2 IMAD.MOV R3, RZ, RZ, -R3 ;  /* 0x000000ffff03a224 */ /* 0x000fe400078e0a03 */
[----:B------:R-:W-:-:S04]  /*0d90*/  IMAD.HI.U32 R7, R45, R32, RZ ;  /* 0x000000202d077227 */ /* 0x000fc800078e00ff */
[----:B------:R-:W-:Y:S02]  /*0da0*/  IMAD.MOV R6, RZ, RZ, -R6 ;  /* 0x000000ffff067224 */ /* 0x000fe400078e0a06 */
[----:B------:R-:W-:Y:S01]  /*0db0*/  VIADD R44, R19, 0x18 ;  /* 0x00000018132c7836 */ /* 0x000fe20000000000 */
[----:B------:R-:W-:Y:S01]  /*0dc0*/  @!P0 LOP3.LUT R3, RZ, R14, RZ, 0x33, !PT ;  /* 0x0000000eff038212 */ /* 0x000fe200078e33ff */
[----:B------:R-:W-:Y:S01]  /*0dd0*/  IMAD.MOV R5, RZ, RZ, -R5 ;  /* 0x000000ffff057224 */ /* 0x000fe200078e0a05 */
[----:B------:R-:W-:Y:S01]  /*0de0*/  ISETP.GT.AND P0, PT, R60, 0x1f, PT ;  /* 0x0000001f3c00780c */ /* 0x000fe20003f04270 */
[C---:B------:R-:W-:Y:S01]  /*0df0*/  IMAD R40, R17.reuse, R4, R40 ;  /* 0x0000000411287224 */ /* 0x040fe200078e0228 */
[----:B------:R-:W-:Y:S01]  /*0e00*/  SHF.R.U32.HI R4, RZ, 0x6, R37 ;  /* 0x00000006ff047819 */ /* 0x000fe20000011625 */
[----:B------:R-:W-:Y:S02]  /*0e10*/  IMAD.MOV R7, RZ, RZ, -R7 ;  /* 0x000000ffff077224 */ /* 0x000fe400078e0a07 */
[C---:B------:R-:W-:Y:S01]  /*0e20*/  IMAD R30, R17.reuse, R6, R30 ;  /* 0x00000006111e7224 */ /* 0x040fe200078e021e */
[----:B------:R-:W-:Y:S01]  /*0e30*/  IABS R6, R44 ;  /* 0x0000002c00067213 */ /* 0x000fe20000000000 */
[----:B------:R-:W-:-:S02]  /*0e40*/  IMAD R22, R17, R5, R22 ;  /* 0x0000000511167224 */ /* 0x000fc400078e0216 */
[----:B------:R-:W-:-:S04]  /*0e50*/  IMAD.HI.U32 R0, R45, R38, RZ ;  /* 0x000000262d007227 */ /* 0x000fc800078e00ff */
[----:B------:R-:W-:Y:S01]  /*0e60*/  IMAD R46, R3, R55, RZ ;  /* 0x00000037032e7224 */ /* 0x000fe200078e02ff */
[----:B------:R-:W-:Y:S01]  /*0e70*/  SGXT.U32 R3, R4, 0x2 ;  /* 0x000000020403781a */ /* 0x000fe20000000000 */
[----:B------:R-:W-:-:S03]  /*0e80*/  IMAD.HI.U32 R5, R45, R28, RZ ;  /* 0x0000001c2d057227 */ /* 0x000fc600078e00ff */
[----:B------:R-:W-:Y:S01]  /*0e90*/  LOP3.LUT R69, R3, 0x10, RZ, 0xfc, !PT ;  /* 0x0000001003457812 */ /* 0x000fe200078efcff */
[----:B------:R-:W-:Y:S01]  /*0ea0*/  IMAD R32, R17, R7, R32 ;  /* 0x0000000711207224 */ /* 0x000fe200078e0220 */
[C---:B------:R-:W-:Y:S01]  /*0eb0*/  LOP3.LUT R71, R3.reuse, 0x18, RZ, 0xfc, !PT ;  /* 0x0000001803477812 */ /* 0x040fe200078efcff */
[----:B------:R-:W-:Y:S01]  /*0ec0*/  IMAD.MOV R7, RZ, RZ, -R0 ;  /* 0x000000ffff077224 */ /* 0x000fe200078e0a00 */
[----:B------:R-:W-:Y:S01]  /*0ed0*/  LOP3.LUT R73, R3, 0x14, RZ, 0xfc, !PT ;  /* 0x0000001403497812 */ /* 0x000fe200078efcff */
[----:B------:R-:W-:Y:S02]  /*0ee0*/  IMAD.MOV R5, RZ, RZ, -R5 ;  /* 0x000000ffff057224 */ /* 0x000fe400078e0a05 */
[----:B------:R-:W-:-:S04]  /*0ef0*/  IMAD.HI.U32 R0, R45, R6, RZ ;  /* 0x000000062d007227 */ /* 0x000fc800078e00ff */
[----:B-1----:R-:W-:Y:S02]  /*0f00*/  IMAD R11, R3, R52, RZ ;  /* 0x00000034030b7224 */ /* 0x002fe400078e02ff */
[----:B------:R-:W-:Y:S02]  /*0f10*/  IMAD R28, R17, R5, R28 ;  /* 0x00000005111c7224 */ /* 0x000fe400078e021c */
[----:B------:R-:W-:Y:S02]  /*0f20*/  IMAD.MOV R0, RZ, RZ, -R0 ;  /* 0x000000ffff007224 */ /* 0x000fe400078e0a00 */
[----:B------:R-:W-:-:S04]  /*0f30*/  IMAD.HI.U32 R8, R45, R34, RZ ;  /* 0x000000222d087227 */ /* 0x000fc800078e00ff */
[----:B------:R-:W-:-:S04]  /*0f40*/  IMAD.HI.U32 R5, R45, R42, RZ ;  /* 0x0000002a2d057227 */ /* 0x000fc800078e00ff */
[----:B------:R-:W-:Y:S02]  /*0f50*/  IMAD R75, R52, 0x4, R11 ;  /* 0x00000004344b7824 */ /* 0x000fe400078e020b */
[----:B------:R-:W-:Y:S01]  /*0f60*/  IMAD R14, R17, R0, R6 ;  /* 0x00000000110e7224 */ /* 0x000fe200078e0206 */
[----:B------:R-:W-:Y:S01]  /*0f70*/  LOP3.LUT R0, R37, 0xff, RZ, 0xc0, !PT ;  /* 0x000000ff25007812 */ /* 0x000fe200078ec0ff */
[----:B------:R-:W-:Y:S02]  /*0f80*/  IMAD.MOV R8, RZ, RZ, -R8 ;  /* 0x000000ffff087224 */ /* 0x000fe400078e0a08 */
[----:B------:R-:W-:Y:S01]  /*0f90*/  IMAD.MOV R5, RZ, RZ, -R5 ;  /* 0x000000ffff057224 */ /* 0x000fe200078e0a05 */
[----:B------:R-:W-:Y:S01]  /*0fa0*/  ISETP.NE.U32.AND P2, PT, R0, RZ, PT ;  /* 0x000000ff0000720c */ /* 0x000fe20003f45070 */
[----:B------:R-:W-:Y:S02]  /*0fb0*/  IMAD R63, R52, 0x4, R75 ;  /* 0x00000004343f7824 */ /* 0x000fe400078e024b */
[----:B------:R-:W-:-:S02]  /*0fc0*/  IMAD R34, R17, R8, R34 ;  /* 0x0000000811227224 */ /* 0x000fc400078e0222 */
[C---:B------:R-:W-:Y:S02]  /*0fd0*/  IMAD R38, R17.reuse, R7, R38 ;  /* 0x0000000711267224 */ /* 0x040fe400078e0226 */
[----:B------:R-:W-:Y:S02]  /*0fe0*/  IMAD R42, R17, R5, R42 ;  /* 0x00000005112a7224 */ /* 0x000fe400078e022a */
[----:B------:R-:W-:Y:S01]  /*0ff0*/  IMAD R59, R52, 0x4, R63 ;  /* 0x00000004343b7824 */ /* 0x000fe200078e023f */
[----:B----4-:R-:W-:Y:S06]  /*1000*/  @P1 BRA `(.L_x_5) ;  /* 0x0000000000181947 */ /* 0x010fec0003800000 */
[----:B------:R-:W-:Y:S01]  /*1010*/  ELECT P3, URZ, PT ;  /* 0x0000000000ff782f */ /* 0x000fe20003860000 */
[----:B------:R-:W-:Y:S01]  /*1020*/  IMAD.MOV.U32 R4, RZ, RZ, 0x1 ;  /* 0x00000001ff047424 */ /* 0x000fe200078e00ff */
[----:B------:R-:W-:Y:S01]  /*1030*/  UMOV UR4, 0x40 ;  /* 0x0000004000047882 */ /* 0x000fe20000000000 */
[----:B------:R-:W-:Y:S01]  /*1040*/  UVIRTCOUNT.DEALLOC.SMPOOL 0x80 ;  /* 0x000000800000784c */ /* 0x000fe20000000000 */
[----:B------:R-:W-:-:S09]  /*1050*/  ULEA UR4, UR6, UR4, 0x18 ;  /* 0x0000000406047291 */ /* 0x000fd2000f8ec0ff */
[----:B------:R1:W-:Y:S03]  /*1060*/  @P3 STS.U8 [UR4], R4 ;  /* 0x00000004ff003988 */ /* 0x0003e60008000004 */
.L_x_5:
[----:B------:R-:W-:Y:S01]  /*1070*/  STTM.16dp32bit_t0_t15.x32 tmem[UR14], RZ ;  /* 0x000000ff000079ed */ /* 0x000fe20008a8000e */
[----:B------:R-:W-:Y:S01]  /*1080*/  STTM.16dp32bit_t16_t31.x32 tmem[UR14+0x20], RZ ;  /* 0x000020ff000079ed */ /* 0x000fe20008aa000e */
[----:B------:R-:W2:Y:S02]  /*1090*/  FENCE.VIEW.ASYNC.T ;  /* 0x00000000000073c6 */ /* 0x000ea40000000200 */
[----:B--2---:R-:W-:Y:S01]  /*10a0*/  VOTEU.ALL UP0, P2 ;  /* 0x0000000000ff7886 */ /* 0x004fe20001000000 */
[----:B------:R-:W-:Y:S01]  /*10b0*/  VOTEU.ALL UP1, P2 ;  /* 0x0000000000ff7886 */ /* 0x000fe20001020000 */
[----:B------:R-:W-:Y:S01]  /*10c0*/  IMAD.SHL.U32 R47, R46, 0x2, RZ ;  /* 0x000000022e2f7824 */ /* 0x000fe200078e00ff */
[----:B------:R-:W-:Y:S01]  /*10d0*/  ISETP.LT.AND P4, PT, R69, R54, P0 ;  /* 0x000000364500720c */ /* 0x000fe20000781270 */
[----:B------:R-:W-:Y:S01]  /*10e0*/  IMAD R48, R52, 0x4, R59 ;  /* 0x0000000434307824 */ /* 0x000fe200078e023b */
[----:B------:R-:W-:-:S04]  /*10f0*/  @!UP0 UIADD3 UR4, UPT, UPT, -UR7, 0x100000, URZ ;  /* 0x0010000007048890 */ /* 0x000fc8000fffe1ff */
[----:B------:R-:W-:Y:S02]  /*1100*/  @!UP0 USHF.L.U32 UR5, UR4, 0xb, URZ ;  /* 0x0000000b04058899 */ /* 0x000fe400080006ff */
[----:B------:R-:W-:Y:S01]  /*1110*/  @!UP0 USHF.L.U32 UR4, UR4, 0x1, URZ ;  /* 0x0000000104048899 */ /* 0x000fe200080006ff */
[----:B------:R-:W-:Y:S01]  /*1120*/  BAR.SYNC.DEFER_BLOCKING 0x0 ;  /* 0x0000000000007b1d */ /* 0x000fe20000010000 */
[----:B------:R-:W-:Y:S01]  /*1130*/  IADD3 R66, P5, PT, R47, UR8, RZ ;  /* 0x000000082f427c10 */ /* 0x000fe2000ffbe0ff */
[----:B------:R-:W-:Y:S01]  /*1140*/  IMAD R49, R52, 0x4, R48 ;  /* 0x0000000434317824 */ /* 0x000fe200078e0230 */
[----:B------:R-:W-:Y:S02]  /*1150*/  ISETP.LT.AND P3, PT, R71, R54, P0 ;  /* 0x000000364700720c */ /* 0x000fe40000761270 */
[----:B------:R-:W-:Y:S01]  /*1160*/  LEA.HI.X.SX32 R61, R46, UR9, 0x1, P5 ;  /* 0x000000092e3d7c11 */ /* 0x000fe2000a8f0eff */
[----:B------:R-:W-:Y:S01]  /*1170*/  IMAD R50, R52, 0x4, R49 ;  /* 0x0000000434327824 */ /* 0x000fe200078e0231 */
[----:B------:R-:W-:-:S02]  /*1180*/  LEA R8, P5, R48, R66, 0x1 ;  /* 0x0000004230087211 */ /* 0x000fc400078a08ff */
[----:B------:R-:W-:Y:S02]  /*1190*/  LOP3.LUT R67, R3, 0x1c, RZ, 0xfc, !PT ;  /* 0x0000001c03437812 */ /* 0x000fe400078efcff */
[----:B------:R-:W-:Y:S01]  /*11a0*/  PRMT R57, RZ, 0x7610, R57 ;  /* 0x00007610ff397816 */ /* 0x000fe20000000039 */
[C---:B------:R-:W-:Y:S01]  /*11b0*/  VIADD R55, R19.reuse, 0x38 ;  /* 0x0000003813377836 */ /* 0x040fe20000000000 */
[-C--:B------:R-:W-:Y:S02]  /*11c0*/  LEA.HI.X.SX32 R9, R48, R61.reuse, 0x1, P5 ;  /* 0x0000003d30097211 */ /* 0x080fe400028f0eff */
[----:B------:R-:W-:Y:S02]  /*11d0*/  PRMT R62, RZ, 0x7610, R62 ;  /* 0x00007610ff3e7816 */ /* 0x000fe4000000003e */
[----:B------:R-:W-:Y:S01]  /*11e0*/  PRMT R64, RZ, 0x7610, R64 ;  /* 0x00007610ff407816 */ /* 0x000fe20000000040 */
[----:B------:R-:W-:Y:S01]  /*11f0*/  VIADD R58, R19, 0x58 ;  /* 0x00000058133a7836 */ /* 0x000fe20000000000 */
[C---:B------:R-:W-:Y:S01]  /*1200*/  LEA R6, P5, R50.reuse, R66, 0x1 ;  /* 0x0000004232067211 */ /* 0x040fe200078a08ff */
[----:B------:R-:W2:Y:S01]  /*1210*/  LDCU UR6, c[0x0][0x3b0] ;  /* 0x00007600ff0677ac */ /* 0x000ea20008000800 */
[----:B------:R-:W3:Y:S02]  /*1220*/  FENCE.VIEW.ASYNC.S ;  /* 0x00000000000073c6 */ /* 0x000ee40000000000 */
[----:B---3--:R3:W4:Y:S02]  /*1230*/  @!UP1 SYNCS.EXCH.64 URZ, [UR15], UR4 ;  /* 0x000000040fff95b2 */ /* 0x0087240008000100 */
[----:B----4-:R-:W-:Y:S01]  /*1240*/  BAR.SYNC.DEFER_BLOCKING 0x0 ;  /* 0x0000000000007b1d */ /* 0x010fe20000010000 */
[----:B------:R-:W-:Y:S01]  /*1250*/  LEA.HI.X.SX32 R7, R50, R61, 0x1, P5 ;  /* 0x0000003d32077211 */ /* 0x000fe200028f0eff */
[----:B------:R-:W-:Y:S01]  /*1260*/  IMAD R56, R52, 0x4, R50 ;  /* 0x0000000434387824 */ /* 0x000fe200078e0232 */
[----:B------:R-:W-:-:S02]  /*1270*/  ISETP.LT.AND P5, PT, R67, R54, P0 ;  /* 0x000000364300720c */ /* 0x000fc400007a1270 */
[----:B-1----:R-:W-:-:S04]  /*1280*/  LEA R4, P6, R49, R66, 0x1 ;  /* 0x0000004231047211 */ /* 0x002fc800078c08ff */
[----:B------:R-:W-:Y:S02]  /*1290*/  LEA.HI.X.SX32 R5, R49, R61, 0x1, P6 ;  /* 0x0000003d31057211 */ /* 0x000fe400030f0eff */
[----:B------:R-:W-:Y:S01]  /*12a0*/  LOP3.LUT R65, R3, 0x8, RZ, 0xfc, !PT ;  /* 0x0000000803417812 */ /* 0x000fe200078efcff */
[----:B------:R-:W4:Y:S01]  /*12b0*/  @P4 LDG.E.U16 R51, desc[UR26][R8.64] ;  /* 0x0000001a08334981 */ /* 0x000f22000c1e1500 */
[----:B------:R-:W-:-:S03]  /*12c0*/  ISETP.LT.AND P4, PT, R73, R54, P0 ;  /* 0x000000364900720c */ /* 0x000fc60000781270 */
[----:B------:R1:W5:Y:S01]  /*12d0*/  @P3 LDG.E.U16 R57, desc[UR26][R6.64] ;  /* 0x0000001a06393981 */ /* 0x000362000c1e1500 */
[C---:B------:R-:W-:Y:S02]  /*12e0*/  LEA R12, P3, R56.reuse, R66, 0x1 ;  /* 0x00000042380c7211 */ /* 0x040fe400078608ff */
[----:B------:R-:W-:Y:S02]  /*12f0*/  IABS R70, R55 ;  /* 0x0000003700467213 */ /* 0x000fe40000000000 */
[----:B------:R-:W-:Y:S02]  /*1300*/  LEA.HI.X.SX32 R13, R56, R61, 0x1, P3 ;  /* 0x0000003d380d7211 */ /* 0x000fe400018f0eff */
[----:B------:R-:W-:-:S03]  /*1310*/  ISETP.LT.AND P6, PT, R65, R54, P0 ;  /* 0x000000364100720c */ /* 0x000fc600007c1270 */
[----:B------:R0:W3:Y:S01]  /*1320*/  @P4 LDG.E.U16 R62, desc[UR26][R4.64] ;  /* 0x0000001a043e4981 */ /* 0x0000e2000c1e1500 */
[----:B------:R-:W-:Y:S01]  /*1330*/  LEA R10, P4, R11, R66, 0x1 ;  /* 0x000000420b0a7211 */ /* 0x000fe200078808ff */
[----:B-1----:R-:W-:Y:S02]  /*1340*/  IMAD.HI.U32 R7, R45, R70, RZ ;  /* 0x000000462d077227 */ /* 0x002fe400078e00ff */
[----:B------:R1:W3:Y:S01]  /*1350*/  @P5 LDG.E.U16 R64, desc[UR26][R12.64] ;  /* 0x0000001a0c405981 */ /* 0x0002e2000c1e1500 */
[-C--:B------:R-:W-:Y:S02]  /*1360*/  LEA R8, P5, R75, R66.reuse, 0x1 ;  /* 0x000000424b087211 */ /* 0x080fe400078a08ff */
[-C--:B------:R-:W-:Y:S02]  /*1370*/  LEA.HI.X.SX32 R11, R11, R61.reuse, 0x1, P4 ;  /* 0x0000003d0b0b7211 */ /* 0x080fe400020f0eff */
[----:B------:R-:W-:Y:S01]  /*1380*/  LEA R6, P4, R63, R66, 0x1 ;  /* 0x000000423f067211 */ /* 0x000fe200078808ff */
[----:B0-----:R-:W-:Y:S01]  /*1390*/  IMAD.MOV R5, RZ, RZ, -R7 ;  /* 0x000000ffff057224 */ /* 0x001fe200078e0a07 */
[----:B------:R-:W-:-:S02]  /*13a0*/  LEA.HI.X.SX32 R9, R75, R61, 0x1, P5 ;  /* 0x0000003d4b097211 */ /* 0x000fc400028f0eff */
[----:B------:R-:W-:Y:S01]  /*13b0*/  PRMT R75, RZ, 0x7610, R75 ;  /* 0x00007610ff4b7816 */ /* 0x000fe2000000004b */
[----:B------:R-:W-:Y:S01]  /*13c0*/  IMAD R70, R17, R5, R70 ;  /* 0x0000000511467224 */ /* 0x000fe200078e0246 */
[----:B------:R-:W-:Y:S02]  /*13d0*/  LEA.HI.X.SX32 R7, R63, R61, 0x1, P4 ;  /* 0x0000003d3f077211 */ /* 0x000fe400020f0eff */
[----:B------:R-:W-:Y:S02]  /*13e0*/  ISETP.GT.U32.AND P4, PT, R17, R20, PT ;  /* 0x000000141100720c */ /* 0x000fe40003f84070 */
[----:B------:R-:W-:Y:S01]  /*13f0*/  ISETP.LT.AND P3, PT, R3, R54, P0 ;  /* 0x000000360300720c */ /* 0x000fe20000761270 */
[----:B------:R-:W4:Y:S01]  /*1400*/  @P6 LDG.E.U16 R75, desc[UR26][R6.64] ;  /* 0x0000001a064b6981 */ /* 0x000f22000c1e1500 */
[----:B------:R-:W-:Y:S02]  /*1410*/  LEA R4, P5, R59, R66, 0x1 ;  /* 0x000000423b047211 */ /* 0x000fe400078a08ff */
[----:B------:R-:W-:-:S02]  /*1420*/  PRMT R77, RZ, 0x7610, R77 ;  /* 0x00007610ff4d7816 */ /* 0x000fc4000000004d */
[----:B------:R-:W-:Y:S02]  /*1430*/  LEA.HI.X.SX32 R5, R59, R61, 0x1, P5 ;  /* 0x0000003d3b057211 */ /* 0x000fe400028f0eff */
[C---:B------:R-:W-:Y:S02]  /*1440*/  ISETP.GT.U32.AND P5, PT, R17.reuse, R22, PT ;  /* 0x000000161100720c */ /* 0x040fe40003fa4070 */
[----:B------:R-:W-:Y:S01]  /*1450*/  IABS R68, R58 ;  /* 0x0000003a00447213 */ /* 0x000fe20000000000 */
[----:B------:R-:W-:Y:S01]  /*1460*/  @!P4 IMAD.IADD R20, R20, 0x1, -R17 ;  /* 0x000000011414c824 */ /* 0x000fe200078e0a11 */
[C---:B------:R-:W-:Y:S01]  /*1470*/  ISETP.GT.U32.AND P4, PT, R17.reuse, R28, PT ;  /* 0x0000001c1100720c */ /* 0x040fe20003f84070 */
[----:B------:R-:W4:Y:S01]  /*1480*/  @P3 LDG.E.U16 R77, desc[UR26][R10.64] ;  /* 0x0000001a0a4d3981 */ /* 0x000f22000c1e1500 */
[----:B------:R-:W-:Y:S01]  /*1490*/  ISETP.GT.U32.AND P3, PT, R17, R26, PT ;  /* 0x0000001a1100720c */ /* 0x000fe20003f64070 */
[----:B-1----:R-:W-:-:S06]  /*14a0*/  IMAD.HI.U32 R12, R45, R68, RZ ;  /* 0x000000442d0c7227 */ /* 0x002fcc00078e00ff */
[----:B------:R-:W-:Y:S01]  /*14b0*/  @!P5 IMAD.IADD R22, R22, 0x1, -R17 ;  /* 0x000000011616d824 */ /* 0x000fe200078e0a11 */
[----:B------:R-:W-:-:S03]  /*14c0*/  ISETP.GT.U32.AND P5, PT, R17, R30, PT ;  /* 0x0000001e1100720c */ /* 0x000fc60003fa4070 */
[--C-:B------:R-:W-:Y:S01]  /*14d0*/  @!P4 IMAD.IADD R28, R28, 0x1, -R17.reuse ;  /* 0x000000011c1cc824 */ /* 0x100fe200078e0a11 */
[C---:B------:R-:W-:Y:S01]  /*14e0*/  ISETP.GT.U32.AND P4, PT, R17.reuse, R38, PT ;  /* 0x000000261100720c */ /* 0x040fe20003f84070 */
[----:B------:R-:W-:Y:S01]  /*14f0*/  @!P3 IMAD.IADD R26, R26, 0x1, -R17 ;  /* 0x000000011a1ab824 */ /* 0x000fe200078e0a11 */
[----:B------:R-:W-:Y:S01]  /*1500*/  ISETP.GT.U32.AND P3, PT, R17, R34, PT ;  /* 0x000000221100720c */ /* 0x000fe20003f64070 */
[----:B------:R-:W-:-:S06]  /*1510*/  VIADD R19, R19, 0x78 ;  /* 0x0000007813137836 */ /* 0x000fcc0000000000 */
[----:B------:R-:W-:Y:S01]  /*1520*/  @!P5 IMAD.IADD R30, R30, 0x1, -R17 ;  /* 0x000000011e1ed824 */ /* 0x000fe200078e0a11 */
[----:B------:R-:W-:-:S03]  /*1530*/  ISETP.GT.U32.AND P5, PT, R17, R40, PT ;  /* 0x000000281100720c */ /* 0x000fc60003fa4070 */
[--C-:B------:R-:W-:Y:S01]  /*1540*/  @!P4 IMAD.IADD R38, R38, 0x1, -R17.reuse ;  /* 0x000000012626c824 */ /* 0x100fe200078e0a11 */
[C---:B------:R-:W-:Y:S01]  /*1550*/  ISETP.GT.U32.AND P4, PT, R17.reuse, R14, PT ;  /* 0x0000000e1100720c */ /* 0x040fe20003f84070 */
[----:B------:R-:W-:Y:S01]  /*1560*/  @!P3 IMAD.IADD R34, R34, 0x1, -R17 ;  /* 0x000000012222b824 */ /* 0x000fe200078e0a11 */
[----:B------:R-:W-:Y:S01]  /*1570*/  ISETP.GT.U32.AND P3, PT, R17, R42, PT ;  /* 0x0000002a1100720c */ /* 0x000fe20003f64070 */
[----:B------:R-:W-:Y:S01]  /*1580*/  IMAD.MOV R12, RZ, RZ, -R12 ;  /* 0x000000ffff0c7224 */ /* 0x000fe200078e0a0c */
[----:B------:R-:W-:-:S03]  /*1590*/  IABS R72, R19 ;  /* 0x0000001300487213 */ /* 0x000fc60000000000 */
[C---:B------:R-:W-:Y:S02]  /*15a0*/  IMAD R12, R17.reuse, R12, R68 ;  /* 0x0000000c110c7224 */ /* 0x040fe400078e0244 */
[----:B------:R-:W-:Y:S01]  /*15b0*/  @!P5 IMAD.IADD R40, R40, 0x1, -R17 ;  /* 0x000000012828d824 */ /* 0x000fe200078e0a11 */
[----:B------:R-:W-:Y:S01]  /*15c0*/  ISETP.GT.U32.AND P5, PT, R17, R70, PT ;  /* 0x000000461100720c */ /* 0x000fe20003fa4070 */
[----:B------:R-:W-:Y:S01]  /*15d0*/  IMAD.HI.U32 R45, R45, R72, RZ ;  /* 0x000000482d2d7227 */ /* 0x000fe200078e00ff */
[----:B------:R-:W-:-:S03]  /*15e0*/  LOP3.LUT R61, R3, 0xc, RZ, 0xfc, !PT ;  /* 0x0000000c033d7812 */ /* 0x000fc600078efcff */
[--C-:B------:R-:W-:Y:S01]  /*15f0*/  @!P4 IMAD.IADD R14, R14, 0x1, -R17.reuse ;  /* 0x000000010e0ec824 */ /* 0x100fe200078e0a11 */
[----:B------:R-:W-:Y:S01]  /*1600*/  ISETP.GT.U32.AND P4, PT, R17, R12, PT ;  /* 0x0000000c1100720c */ /* 0x000fe20003f84070 */
[----:B------:R-:W-:Y:S01]  /*1610*/  @!P3 IMAD.IADD R42, R42, 0x1, -R17 ;  /* 0x000000012a2ab824 */ /* 0x000fe200078e0a11 */
[----:B------:R-:W-:Y:S01]  /*1620*/  ISETP.LT.AND P3, PT, R61, R54, P0 ;  /* 0x000000363d00720c */ /* 0x000fe20000761270 */
[----:B------:R-:W-:Y:S01]  /*1630*/  IMAD.MOV R45, RZ, RZ, -R45 ;  /* 0x000000ffff2d7224 */ /* 0x000fe200078e0a2d */
[----:B------:R-:W-:-:S03]  /*1640*/  ISETP.GT.U32.AND P6, PT, R17, R24, PT ;  /* 0x000000181100720c */ /* 0x000fc60003fc4070 */
[----:B------:R-:W-:Y:S01]  /*1650*/  IMAD R72, R17, R45, R72 ;  /* 0x0000002d11487224 */ /* 0x000fe200078e0248 */
[----:B------:R-:W-:Y:S01]  /*1660*/  PRMT R68, RZ, 0x7610, R68 ;  /* 0x00007610ff447816 */ /* 0x000fe20000000044 */
[----:B------:R-:W-:-:S03]  /*1670*/  @!P5 IMAD.IADD R70, R70, 0x1, -R17 ;  /* 0x000000014646d824 */ /* 0x000fc600078e0a11 */
[C---:B------:R-:W-:Y:S01]  /*1680*/  ISETP.GT.U32.AND P5, PT, R17.reuse, R72, PT ;  /* 0x000000481100720c */ /* 0x040fe20003fa4070 */
[--C-:B------:R-:W-:Y:S01]  /*1690*/  @!P4 IMAD.IADD R12, R12, 0x1, -R17.reuse ;  /* 0x000000010c0cc824 */ /* 0x100fe200078e0a11 */
[C---:B------:R-:W-:Y:S01]  /*16a0*/  ISETP.GT.U32.AND P4, PT, R17.reuse, R22, PT ;  /* 0x000000161100720c */ /* 0x040fe20003f84070 */
[----:B------:R-:W5:Y:S01]  /*16b0*/  @P3 LDG.E.U16 R68, desc[UR26][R4.64] ;  /* 0x0000001a04443981 */ /* 0x000f62000c1e1500 */
[C---:B------:R-:W-:Y:S01]  /*16c0*/  ISETP.GT.U32.AND P3, PT, R17.reuse, R20, PT ;  /* 0x000000141100720c */ /* 0x040fe20003f64070 */
[----:B------:R-:W-:Y:S01]  /*16d0*/  @!P6 IMAD.IADD R24, R24, 0x1, -R17 ;  /* 0x000000011818e824 */ /* 0x000fe200078e0a11 */
[----:B------:R-:W-:-:S07]  /*16e0*/  ISETP.GT.U32.AND P6, PT, R17, R32, PT ;  /* 0x000000201100720c */ /* 0x000fce0003fc4070 */
[--C-:B------:R-:W-:Y:S01]  /*16f0*/  @!P5 IMAD.IADD R72, R72, 0x1, -R17.reuse ;  /* 0x000000014848d824 */ /* 0x100fe200078e0a11 */
[C---:B------:R-:W-:Y:S01]  /*1700*/  ISETP.GT.U32.AND P5, PT, R17.reuse, R24, PT ;  /* 0x000000181100720c */ /* 0x040fe20003fa4070 */
[--C-:B------:R-:W-:Y:S01]  /*1710*/  @!P4 IMAD.IADD R22, R22, 0x1, -R17.reuse ;  /* 0x000000011616c824 */ /* 0x100fe200078e0a11 */
[C---:B------:R-:W-:Y:S01]  /*1720*/  ISETP.GT.U32.AND P4, PT, R17.reuse, R28, PT ;  /* 0x0000001c1100720c */ /* 0x040fe20003f84070 */
[--C-:B------:R-:W-:Y:S01]  /*1730*/  @!P3 IMAD.IADD R20, R20, 0x1, -R17.reuse ;  /* 0x000000011414b824 */ /* 0x100fe200078e0a11 */
[----:B------:R-:W-:Y:S01]  /*1740*/  ISETP.GT.U32.AND P3, PT, R17, R26, PT ;  /* 0x0000001a1100720c */ /* 0x000fe20003f64070 */
[----:B------:R-:W-:-:S08]  /*1750*/  @!P6 IMAD.IADD R32, R32, 0x1, -R17 ;  /* 0x000000012020e824 */ /* 0x000fd000078e0a11 */
[--C-:B------:R-:W-:Y:S01]  /*1760*/  @!P5 IMAD.IADD R24, R24, 0x1, -R17.reuse ;  /* 0x000000011818d824 */ /* 0x100fe200078e0a11 */
[C---:B------:R-:W-:Y:S01]  /*1770*/  ISETP.GT.U32.AND P5, PT, R17.reuse, R30, PT ;  /* 0x0000001e1100720c */ /* 0x040fe20003fa4070 */
[--C-:B------:R-:W-:Y:S01]  /*1780*/  @!P4 IMAD.IADD R28, R28, 0x1, -R17.reuse ;  /* 0x000000011c1cc824 */ /* 0x100fe200078e0a11 */
[C---:B------:R-:W-:Y:S01]  /*1790*/  ISETP.GT.U32.AND P4, PT, R17.reuse, R34, PT ;  /* 0x000000221100720c */ /* 0x040fe20003f84070 */
[----:B------:R-:W-:Y:S01]  /*17a0*/  @!P3 IMAD.IADD R26, R26, 0x1, -R17 ;  /* 0x000000011a1ab824 */ /* 0x000fe200078e0a11 */
[C---:B------:R-:W-:Y:S02]  /*17b0*/  ISETP.GT.U32.AND P3, PT, R17.reuse, R32, PT ;  /* 0x000000201100720c */ /* 0x040fe40003f64070 */
[----:B------:R-:W-:-:S07]  /*17c0*/  ISETP.GT.U32.AND P6, PT, R17, R18, PT ;  /* 0x000000121100720c */ /* 0x000fce0003fc4070 */
[--C-:B------:R-:W-:Y:S01]  /*17d0*/  @!P5 IMAD.IADD R30, R30, 0x1, -R17.reuse ;  /* 0x000000011e1ed824 */ /* 0x100fe200078e0a11 */
[C---:B------:R-:W-:Y:S01]  /*17e0*/  ISETP.GT.U32.AND P5, PT, R17.reuse, R38, PT ;  /* 0x000000261100720c */ /* 0x040fe20003fa4070 */
[--C-:B------:R-:W-:Y:S01]  /*17f0*/  @!P4 IMAD.IADD R34, R34, 0x1, -R17.reuse ;  /* 0x000000012222c824 */ /* 0x100fe200078e0a11 */
[C---:B------:R-:W-:Y:S01]  /*1800*/  ISETP.GT.U32.AND P4, PT, R17.reuse, R42, PT ;  /* 0x0000002a1100720c */ /* 0x040fe20003f84070 */
[--C-:B------:R-:W-:Y:S01]  /*1810*/  @!P3 IMAD.IADD R32, R32, 0x1, -R17.reuse ;  /* 0x000000012020b824 */ /* 0x100fe200078e0a11 */
[----:B------:R-:W-:Y:S02]  /*1820*/  ISETP.GT.U32.AND P3, PT, R17, R40, PT ;  /* 0x000000281100720c */ /* 0x000fe40003f64070 */
[----:B------:R-:W-:Y:S01]  /*1830*/  LOP3.LUT R63, R3, 0x4, RZ, 0xfc, !PT ;  /* 0x00000004033f7812 */ /* 0x000fe200078efcff */
[----:B------:R-:W-:-:S03]  /*1840*/  @!P6 IMAD.IADD R18, R18, 0x1, -R17 ;  /* 0x000000011212e824 */ /* 0x000fc600078e0a11 */
[----:B------:R-:W-:-:S03]  /*1850*/  ISETP.LT.AND P6, PT, R63, R54, P0 ;  /* 0x000000363f00720c */ /* 0x000fc600007c1270 */
[--C-:B------:R-:W-:Y:S01]  /*1860*/  @!P5 IMAD.IADD R38, R38, 0x1, -R17.reuse ;  /* 0x000000012626d824 */ /* 0x100fe200078e0a11 */
[C---:B------:R-:W-:Y:S01]  /*1870*/  ISETP.GT.U32.AND P5, PT, R17.reuse, R14, PT ;  /* 0x0000000e1100720c */ /* 0x040fe20003fa4070 */
[--C-:B------:R-:W-:Y:S01]  /*1880*/  @!P4 IMAD.IADD R42, R42, 0x1, -R17.reuse ;  /* 0x000000012a2ac824 */ /* 0x100fe200078e0a11 */
[C---:B------:R-:W-:Y:S01]  /*1890*/  ISETP.GT.U32.AND P4, PT, R17.reuse, R12, PT ;  /* 0x0000000c1100720c */ /* 0x040fe20003f84070 */
[----:B------:R-:W-:Y:S01]  /*18a0*/  @!P3 IMAD.IADD R40, R40, 0x1, -R17 ;  /* 0x000000012828b824 */ /* 0x000fe200078e0a11 */
[----:B------:R-:W-:Y:S02]  /*18b0*/  ISETP.GT.U32.AND P3, PT, R17, R70, PT ;  /* 0x000000461100720c */ /* 0x000fe40003f64070 */
[----:B------:R-:W-:-:S06]  /*18c0*/  PRMT R66, RZ, 0x7610, R66 ;  /* 0x00007610ff427816 */ /* 0x000fcc0000000042 */
[----:B------:R-:W5:Y:S01]  /*18d0*/  @P6 LDG.E.U16 R66, desc[UR26][R8.64] ;  /* 0x0000001a08426981 */ /* 0x000f62000c1e1500 */
[--C-:B------:R-:W-:Y:S01]  /*18e0*/  @!P5 IMAD.IADD R14, R14, 0x1, -R17.reuse ;  /* 0x000000010e0ed824 */ /* 0x100fe200078e0a11 */
[C---:B------:R-:W-:Y:S02]  /*18f0*/  ISETP.GT.U32.AND P5, PT, R17.reuse, R72, PT ;  /* 0x000000481100720c */ /* 0x040fe40003fa4070 */
[----:B------:R-:W-:Y:S01]  /*1900*/  ISETP.GT.U32.AND P6, PT, R17, R18, PT ;  /* 0x000000121100720c */ /* 0x000fe20003fc4070 */
[--C-:B------:R-:W-:Y:S01]  /*1910*/  @!P4 IMAD.IADD R12, R12, 0x1, -R17.reuse ;  /* 0x000000010c0cc824 */ /* 0x100fe200078e0a11 */
[----:B------:R-:W-:Y:S01]  /*1920*/  ISETP.GE.AND P4, PT, R21, RZ, PT ;  /* 0x000000ff1500720c */ /* 0x000fe20003f86270 */
[----:B------:R-:W-:Y:S01]  /*1930*/  @!P3 IMAD.IADD R70, R70, 0x1, -R17 ;  /* 0x000000014646b824 */ /* 0x000fe200078e0a11 */
[----:B------:R-:W-:-:S07]  /*1940*/  ISETP.GE.AND P3, PT, R16, RZ, PT ;  /* 0x000000ff1000720c */ /* 0x000fce0003f66270 */
[--C-:B------:R-:W-:Y:S01]  /*1950*/  @!P5 IMAD.IADD R72, R72, 0x1, -R17.reuse ;  /* 0x000000014848d824 */ /* 0x100fe200078e0a11 */
[----:B------:R-:W-:Y:S01]  /*1960*/  ISETP.GE.AND P5, PT, R23, RZ, PT ;  /* 0x000000ff1700720c */ /* 0x000fe20003fa6270 */
[----:B------:R-:W-:Y:S02]  /*1970*/  @!P6 IMAD.IADD R18, R18, 0x1, -R17 ;  /* 0x000000011212e824 */ /* 0x000fe400078e0a11 */
[----:B------:R-:W-:Y:S01]  /*1980*/  @!P4 IMAD.MOV R20, RZ, RZ, -R20 ;  /* 0x000000ffff14c224 */ /* 0x000fe200078e0a14 */
[----:B------:R-:W-:Y:S01]  /*1990*/  ISETP.GE.AND P4, PT, R27, RZ, PT ;  /* 0x000000ff1b00720c */ /* 0x000fe20003f86270 */
[----:B------:R-:W-:Y:S01]  /*19a0*/  @!P3 IMAD.MOV R18, RZ, RZ, -R18 ;  /* 0x000000ffff12b224 */ /* 0x000fe200078e0a12 */
[----:B------:R-:W-:-:S07]  /*19b0*/  ISETP.GE.AND P3, PT, R25, RZ, PT ;  /* 0x000000ff1900720c */ /* 0x000fce0003f66270 */
[----:B------:R-:W-:Y:S01]  /*19c0*/  @!P5 IMAD.MOV R22, RZ, RZ, -R22 ;  /* 0x000000ffff16d224 */ /* 0x000fe200078e0a16 */
[----:B------:R-:W-:-:S03]  /*19d0*/  ISETP.GE.AND P5, PT, R29, RZ, PT ;  /* 0x000000ff1d00720c */ /* 0x000fc60003fa6270 */
        /* <DEDUP_REMOVED lines=15> */
[----:B------:R-:W-:Y:S02]  /*1ad0*/  ISETP.GE.AND P3, PT, R44, RZ, PT ;  /* 0x000000ff2c00720c */ /* 0x000fe40003f66270 */
[----:B------:R-:W-:-:S05]  /*1ae0*/  LOP3.LUT R13, R37, 0xc0, RZ, 0xc0, !PT ;  /* 0x000000c0250d7812 */ /* 0x000fca00078ec0ff */
[----:B------:R-:W-:Y:S01]  /*1af0*/  @!P5 IMAD.MOV R42, RZ, RZ, -R42 ;  /* 0x000000ffff2ad224 */ /* 0x000fe200078e0a2a */
[----:B------:R-:W-:-:S03]  /*1b00*/  ISETP.GE.AND P5, PT, R58, RZ, PT ;  /* 0x000000ff3a00720c */ /* 0x000fc60003fa6270 */
[----:B------:R-:W-:Y:S01]  /*1b10*/  @!P4 IMAD.MOV R70, RZ, RZ, -R70 ;  /* 0x000000ffff46c224 */ /* 0x000fe200078e0a46 */
[----:B------:R-:W-:Y:S01]  /*1b20*/  ISETP.NE.AND P4, PT, R15, RZ, PT ;  /* 0x000000ff0f00720c */ /* 0x000fe20003f85270 */
[----:B------:R-:W-:Y:S01]  /*1b30*/  @!P3 IMAD.MOV R14, RZ, RZ, -R14 ;  /* 0x000000ffff0eb224 */ /* 0x000fe200078e0a0e */
[----:B------:R-:W-:Y:S02]  /*1b40*/  ISETP.GE.AND P3, PT, R19, RZ, PT ;  /* 0x000000ff1300720c */ /* 0x000fe40003f66270 */
[----:B------:R-:W-:Y:S02]  /*1b50*/  LOP3.LUT R59, R37, 0x1f, RZ, 0xc0, !PT ;  /* 0x0000001f253b7812 */ /* 0x000fe400078ec0ff */
[----:B------:R-:W-:Y:S01]  /*1b60*/  LOP3.LUT R15, RZ, R15, RZ, 0x33, !PT ;  /* 0x0000000fff0f7212 */ /* 0x000fe200078e33ff */
[----:B------:R-:W-:Y:S01]  /*1b70*/  IMAD.SHL.U32 R58, R0, 0x2, RZ ;  /* 0x00000002003a7824 */ /* 0x000fe200078e00ff */
[----:B------:R-:W-:Y:S01]  /*1b80*/  SHF.R.U32.HI R13, RZ, 0x2, R13 ;  /* 0x00000002ff0d7819 */ /* 0x000fe2000001160d */
[----:B------:R-:W-:Y:S01]  /*1b90*/  IMAD R45, R59, R53, RZ ;  /* 0x000000353b2d7224 */ /* 0x000fe200078e02ff */
[----:B------:R-:W-:Y:S01]  /*1ba0*/  SEL R16, R15, R18, !P4 ;  /* 0x000000120f107207 */ /* 0x000fe20006000000 */
[----:B------:R-:W-:Y:S01]  /*1bb0*/  @!P5 IMAD.MOV R12, RZ, RZ, -R12 ;  /* 0x000000ffff0cd224 */ /* 0x000fe200078e0a0c */
[----:B------:R-:W-:-:S02]  /*1bc0*/  LOP3.LUT R58, R58, R13, RZ, 0x3c, !PT ;  /* 0x0000000d3a3a7212 */ /* 0x000fc400078e3cff */
[C---:B------:R-:W-:Y:S01]  /*1bd0*/  SEL R13, R15.reuse, R24, !P4 ;  /* 0x000000180f0d7207 */ /* 0x040fe20006000000 */
[----:B--2---:R-:W-:Y:S01]  /*1be0*/  IMAD R16, R16, UR6, RZ ;  /* 0x0000000610107c24 */ /* 0x004fe2000f8e02ff */
[C---:B------:R-:W-:Y:S02]  /*1bf0*/  SEL R20, R15.reuse, R20, !P4 ;  /* 0x000000140f147207 */ /* 0x040fe40006000000 */
[C---:B------:R-:W-:Y:S02]  /*1c00*/  SEL R22, R15.reuse, R22, !P4 ;  /* 0x000000160f167207 */ /* 0x040fe40006000000 */
[----:B------:R-:W-:Y:S02]  /*1c10*/  SEL R24, R15, R14, !P4 ;  /* 0x0000000e0f187207 */ /* 0x000fe40006000000 */
[----:B------:R-:W-:Y:S01]  /*1c20*/  LEA R41, P5, R45, UR10, 0x1 ;  /* 0x0000000a2d297c11 */ /* 0x000fe2000f8a08ff */
[----:B------:R-:W-:Y:S01]  /*1c30*/  @!P3 IMAD.MOV R72, RZ, RZ, -R72 ;  /* 0x000000ffff48b224 */ /* 0x000fe200078e0a48 */
[C---:B------:R-:W-:Y:S01]  /*1c40*/  SEL R18, R15.reuse, R28, !P4 ;  /* 0x0000001c0f127207 */ /* 0x040fe20006000000 */
[----:B------:R-:W-:Y:S01]  /*1c50*/  IMAD R20, R20, UR6, RZ ;  /* 0x0000000614147c24 */ /* 0x000fe2000f8e02ff */
[C---:B------:R-:W-:Y:S01]  /*1c60*/  SEL R44, R15.reuse, R12, !P4 ;  /* 0x0000000c0f2c7207 */ /* 0x040fe20006000000 */
[----:B------:R-:W-:Y:S01]  /*1c70*/  IMAD R22, R22, UR6, RZ ;  /* 0x0000000616167c24 */ /* 0x000fe2000f8e02ff */
[----:B------:R-:W-:Y:S01]  /*1c80*/  SEL R17, R15, R26, !P4 ;  /* 0x0000001a0f117207 */ /* 0x000fe20006000000 */
[----:B------:R-:W-:Y:S01]  /*1c90*/  IMAD R24, R24, UR6, RZ ;  /* 0x0000000618187c24 */ /* 0x000fe2000f8e02ff */
[----:B------:R-:W-:-:S02]  /*1ca0*/  LEA.HI.X.SX32 R45, R45, UR11, 0x1, P5 ;  /* 0x0000000b2d2d7c11 */ /* 0x000fc4000a8f0eff */
[----:B------:R-:W-:Y:S01]  /*1cb0*/  LEA R12, P3, R16, R41, 0x1 ;  /* 0x00000029100c7211 */ /* 0x000fe200078608ff */
[----:B------:R-:W-:Y:S01]  /*1cc0*/  IMAD R26, R13, UR6, RZ ;  /* 0x000000060d1a7c24 */ /* 0x000fe2000f8e02ff */
[C---:B------:R-:W-:Y:S01]  /*1cd0*/  SEL R19, R15.reuse, R30, !P4 ;  /* 0x0000001e0f137207 */ /* 0x040fe20006000000 */
[----:B------:R-:W-:Y:S01]  /*1ce0*/  IMAD R30, R18, UR6, RZ ;  /* 0x00000006121e7c24 */ /* 0x000fe2000f8e02ff */
[----:B------:R-:W-:Y:S01]  /*1cf0*/  SEL R25, R15, R38, !P4 ;  /* 0x000000260f197207 */ /* 0x000fe20006000000 */
[----:B------:R-:W-:Y:S01]  /*1d00*/  IMAD R28, R17, UR6, RZ ;  /* 0x00000006111c7c24 */ /* 0x000fe2000f8e02ff */
[C---:B------:R-:W-:Y:S02]  /*1d10*/  SEL R21, R15.reuse, R32, !P4 ;  /* 0x000000200f157207 */ /* 0x040fe40006000000 */
[C---:B------:R-:W-:Y:S02]  /*1d20*/  SEL R23, R15.reuse, R34, !P4 ;  /* 0x000000220f177207 */ /* 0x040fe40006000000 */
[----:B------:R-:W-:-:S02]  /*1d30*/  SEL R27, R15, R40, !P4 ;  /* 0x000000280f1b7207 */ /* 0x000fc40006000000 */
[C---:B------:R-:W-:Y:S02]  /*1d40*/  SEL R29, R15.reuse, R42, !P4 ;  /* 0x0000002a0f1d7207 */ /* 0x040fe40006000000 */
[C---:B------:R-:W-:Y:S02]  /*1d50*/  SEL R38, R15.reuse, R70, !P4 ;  /* 0x000000460f267207 */ /* 0x040fe40006000000 */
[----:B------:R-:W-:Y:S02]  /*1d60*/  SEL R74, R15, R72, !P4 ;  /* 0x000000480f4a7207 */ /* 0x000fe40006000000 */
[----:B------:R-:W-:Y:S02]  /*1d70*/  LEA.HI.X.SX32 R13, R16, R45, 0x1, P3 ;  /* 0x0000002d100d7211 */ /* 0x000fe400018f0eff */
[-C--:B------:R-:W-:Y:S02]  /*1d80*/  LEA R14, P5, R20, R41.reuse, 0x1 ;  /* 0x00000029140e7211 */ /* 0x080fe400078a08ff */
[----:B------:R-:W-:-:S02]  /*1d90*/  LEA R16, P3, R22, R41, 0x1 ;  /* 0x0000002916107211 */ /* 0x000fc400078608ff */
[----:B------:R-:W-:Y:S01]  /*1da0*/  LEA R18, P4, R24, R41, 0x1 ;  /* 0x0000002918127211 */ /* 0x000fe200078808ff */
[----:B------:R-:W-:Y:S01]  /*1db0*/  IMAD R32, R19, UR6, RZ ;  /* 0x0000000613207c24 */ /* 0x000fe2000f8e02ff */
[-C--:B------:R-:W-:Y:S01]  /*1dc0*/  LEA.HI.X.SX32 R15, R20, R45.reuse, 0x1, P5 ;  /* 0x0000002d140f7211 */ /* 0x080fe200028f0eff */
[----:B------:R-:W-:Y:S01]  /*1dd0*/  IMAD R34, R21, UR6, RZ ;  /* 0x0000000615227c24 */ /* 0x000fe2000f8e02ff */
[-C--:B------:R-:W-:Y:S01]  /*1de0*/  LEA.HI.X.SX32 R17, R22, R45.reuse, 0x1, P3 ;  /* 0x0000002d16117211 */ /* 0x080fe200018f0eff */
[----:B------:R-:W-:Y:S01]  /*1df0*/  IMAD R38, R38, UR6, RZ ;  /* 0x0000000626267c24 */ /* 0x000fe2000f8e02ff */
        /* <DEDUP_REMOVED lines=14> */
[----:B---3--:R-:W-:-:S04]  /*1ee0*/  @!UP0 UIADD3 UR4, UPT, UPT, -UR7, 0x100000, URZ ;  /* 0x0010000007048890 */ /* 0x008fc8000fffe1ff */
[----:B------:R-:W-:Y:S02]  /*1ef0*/  @!UP0 USHF.L.U32 UR5, UR4, 0xb, URZ ;  /* 0x0000000b04058899 */ /* 0x000fe400080006ff */
[----:B------:R-:W-:Y:S01]  /*1f00*/  @!UP0 USHF.L.U32 UR4, UR4, 0x1, URZ ;  /* 0x0000000104048899 */ /* 0x000fe200080006ff */
[----:B------:R-:W-:Y:S01]  /*1f10*/  IMAD R72, R29, UR6, RZ ;  /* 0x000000061d487c24 */ /* 0x000fe2000f8e02ff */
[-C--:B------:R-:W-:Y:S02]  /*1f20*/  LEA.HI.X.SX32 R27, R38, R45.reuse, 0x1, P5 ;  /* 0x0000002d261b7211 */ /* 0x080fe400028f0eff */
[-C--:B------:R-:W-:Y:S02]  /*1f30*/  LEA.HI.X.SX32 R29, R32, R45.reuse, 0x1, P3 ;  /* 0x0000002d201d7211 */ /* 0x080fe400018f0eff */
[----:B------:R-:W-:Y:S01]  /*1f40*/  LEA.HI.X.SX32 R31, R34, R45, 0x1, P4 ;  /* 0x0000002d221f7211 */ /* 0x000fe200020f0eff */
[----:B------:R-:W-:Y:S01]  /*1f50*/  IMAD R74, R74, UR6, RZ ;  /* 0x000000064a4a7c24 */ /* 0x000fe2000f8e02ff */
[----:B------:R-:W-:-:S02]  /*1f60*/  LEA R32, P3, R42, R41, 0x1 ;  /* 0x000000292a207211 */ /* 0x000fc400078608ff */
[-C--:B------:R-:W-:Y:S02]  /*1f70*/  LEA R34, P4, R44, R41.reuse, 0x1 ;  /* 0x000000292c227211 */ /* 0x080fe400078808ff */
[----:B------:R-:W-:Y:S01]  /*1f80*/  LEA R38, P5, R40, R41, 0x1 ;  /* 0x0000002928267211 */ /* 0x000fe200078a08ff */
[----:B------:R-:W-:Y:S01]  /*1f90*/  VOTEU.ALL UP1, P2 ;  /* 0x0000000000ff7886 */ /* 0x000fe20001020000 */
[-C--:B------:R-:W-:Y:S02]  /*1fa0*/  LEA.HI.X.SX32 R33, R42, R45.reuse, 0x1, P3 ;  /* 0x0000002d2a217211 */ /* 0x080fe400018f0eff */
[-C--:B------:R-:W-:Y:S02]  /*1fb0*/  LEA.HI.X.SX32 R35, R44, R45.reuse, 0x1, P4 ;  /* 0x0000002d2c237211 */ /* 0x080fe400020f0eff */
[----:B------:R-:W-:Y:S01]  /*1fc0*/  LEA.HI.X.SX32 R39, R40, R45, 0x1, P5 ;  /* 0x0000002d28277211 */ /* 0x000fe200028f0eff */
[----:B------:R0:W1:Y:S01]  /*1fd0*/  @!UP1 SYNCS.EXCH.64 URZ, [UR13+0x6008], UR4 ;  /* 0x006008040dff95b2 */ /* 0x0000620008000100 */
[----:B------:R-:W-:-:S02]  /*1fe0*/  ISETP.LT.AND P0, PT, R59, R54, P0 ;  /* 0x000000363b00720c */ /* 0x000fc40000701270 */
[-C--:B------:R-:W-:Y:S02]  /*1ff0*/  LEA R40, P3, R70, R41.reuse, 0x1 ;  /* 0x0000002946287211 */ /* 0x080fe400078608ff */
[-C--:B------:R-:W-:Y:S02]  /*2000*/  LEA R42, P4, R72, R41.reuse, 0x1 ;  /* 0x00000029482a7211 */ /* 0x080fe400078808ff */
[----:B------:R-:W-:Y:S01]  /*2010*/  LEA R44, P5, R74, R41, 0x1 ;  /* 0x000000294a2c7211 */ /* 0x000fe200078a08ff */
[----:B----4-:R2:W-:Y:S01]  /*2020*/  STS.U16 [R58+UR13+0x4800], R51 ;  /* 0x004800333a007988 */ /* 0x0105e2000800040d */
[-C--:B------:R-:W-:Y:S02]  /*2030*/  LEA.HI.X.SX32 R41, R70, R45.reuse, 0x1, P3 ;  /* 0x0000002d46297211 */ /* 0x080fe400018f0eff */
[-C--:B------:R-:W-:Y:S01]  /*2040*/  LEA.HI.X.SX32 R43, R72, R45.reuse, 0x1, P4 ;  /* 0x0000002d482b7211 */ /* 0x080fe200020f0eff */
[----:B------:R3:W-:Y:S01]  /*2050*/  STS.U16 [R58+UR13+0x4400], R75 ;  /* 0x0044004b3a007988 */ /* 0x0007e2000800040d */
[----:B------:R-:W-:-:S02]  /*2060*/  LEA.HI.X.SX32 R45, R74, R45, 0x1, P5 ;  /* 0x0000002d4a2d7211 */ /* 0x000fc400028f0eff */
[----:B------:R-:W-:Y:S02]  /*2070*/  PRMT R72, RZ, 0x7610, R72 ;  /* 0x00007610ff487816 */ /* 0x000fe40000000048 */
[----:B------:R-:W-:Y:S02]  /*2080*/  PRMT R74, RZ, 0x7610, R74 ;  /* 0x00007610ff4a7816 */ /* 0x000fe4000000004a */
[----:B--2---:R-:W-:Y:S02]  /*2090*/  PRMT R51, RZ, 0x7610, R51 ;  /* 0x00007610ff337816 */ /* 0x004fe40000000033 */
[----:B------:R-:W2:Y:S01]  /*20a0*/  @P0 LDG.E.U16 R72, desc[UR26][R12.64] ;  /* 0x0000001a0c480981 */ /* 0x000ea2000c1e1500 */
[----:B---3--:R-:W-:-:S03]  /*20b0*/  PRMT R75, RZ, 0x7610, R75 ;  /* 0x00007610ff4b7816 */ /* 0x008fc6000000004b */
[----:B------:R-:W3:Y:S04]  /*20c0*/  @P0 LDG.E.U16 R74, desc[UR26][R14.64] ;  /* 0x0000001a0e4a0981 */ /* 0x000ee8000c1e1500 */
[----:B------:R-:W4:Y:S04]  /*20d0*/  @P0 LDG.E.U16 R51, desc[UR26][R18.64] ;  /* 0x0000001a12330981 */ /* 0x000f28000c1e1500 */
[----:B------:R-:W4:Y:S01]  /*20e0*/  @P0 LDG.E.U16 R75, desc[UR26][R20.64] ;  /* 0x0000001a144b0981 */ /* 0x000f22000c1e1500 */
[----:B------:R-:W-:-:S03]  /*20f0*/  LOP3.LUT R55, R58, 0x40, RZ, 0x3c, !PT ;  /* 0x000000403a377812 */ /* 0x000fc600078e3cff */
[----:B-----5:R5:W-:Y:S04]  /*2100*/  STS.U16 [R58+UR13+0x4c00], R57 ;  /* 0x004c00393a007988 */ /* 0x020be8000800040d */
[----:B------:R-:W-:Y:S01]  /*2110*/  STS.U16 [R58+UR13+0x4000], R77 ;  /* 0x0040004d3a007988 */ /* 0x000fe2000800040d */
[----:B-----5:R-:W-:-:S03]  /*2120*/  PRMT R57, RZ, 0x7610, R57 ;  /* 0x00007610ff397816 */ /* 0x020fc60000000039 */
[----:B------:R5:W-:Y:S04]  /*2130*/  STS.U16 [R55+UR13+0x4a00], R62 ;  /* 0x004a003e37007988 */ /* 0x000be8000800040d */
[----:B------:R-:W4:Y:S04]  /*2140*/  @P0 LDG.E.U16 R57, desc[UR26][R22.64] ;  /* 0x0000001a16390981 */ /* 0x000f28000c1e1500 */
[----:B------:R0:W-:Y:S01]  /*2150*/  STS.U16 [R55+UR13+0x4600], R68 ;  /* 0x0046004437007988 */ /* 0x0001e2000800040d */
[----:B-----5:R-:W-:-:S06]  /*2160*/  PRMT R62, RZ, 0x7610, R62 ;  /* 0x00007610ff3e7816 */ /* 0x020fcc000000003e */
[----:B------:R-:W5:Y:S01]  /*2170*/  @P0 LDG.E.U16 R62, desc[UR26][R24.64] ;  /* 0x0000001a183e0981 */ /* 0x000f62000c1e1500 */
[----:B0-----:R-:W-:-:S03]  /*2180*/  PRMT R68, RZ, 0x7610, R68 ;  /* 0x00007610ff447816 */ /* 0x001fc60000000044 */
[----:B------:R0:W-:Y:S04]  /*2190*/  STS.U16 [R55+UR13+0x4e00], R64 ;  /* 0x004e004037007988 */ /* 0x0001e8000800040d */
[----:B------:R-:W5:Y:S01]  /*21a0*/  @P0 LDG.E.U16 R68, desc[UR26][R32.64] ;  /* 0x0000001a20440981 */ /* 0x000f62000c1e1500 */
[----:B------:R-:W-:Y:S02]  /*21b0*/  PRMT R76, RZ, 0x7610, R76 ;  /* 0x00007610ff4c7816 */ /* 0x000fe4000000004c */
[----:B0-----:R-:W-:Y:S02]  /*21c0*/  PRMT R64, RZ, 0x7610, R64 ;  /* 0x00007610ff407816 */ /* 0x001fe40000000040 */
[----:B------:R-:W-:Y:S02]  /*21d0*/  PRMT R70, RZ, 0x7610, R70 ;  /* 0x00007610ff467816 */ /* 0x000fe40000000046 */
[----:B------:R-:W5:Y:S01]  /*21e0*/  @P0 LDG.E.U16 R76, desc[UR26][R16.64] ;  /* 0x0000001a104c0981 */ /* 0x000f62000c1e1500 */
[----:B------:R-:W-:-:S03]  /*21f0*/  PRMT R77, RZ, 0x7610, R77 ;  /* 0x00007610ff4d7816 */ /* 0x000fc6000000004d */
[----:B------:R-:W5:Y:S04]  /*2200*/  @P0 LDG.E.U16 R64, desc[UR26][R28.64] ;  /* 0x0000001a1c400981 */ /* 0x000f68000c1e1500 */
[----:B------:R-:W5:Y:S04]  /*2210*/  @P0 LDG.E.U16 R70, desc[UR26][R26.64] ;  /* 0x0000001a1a460981 */ /* 0x000f68000c1e1500 */
[----:B------:R-:W5:Y:S04]  /*2220*/  @P0 LDG.E.U16 R77, desc[UR26][R44.64] ;  /* 0x0000001a2c4d0981 */ /* 0x000f68000c1e1500 */
[----:B------:R0:W-:Y:S02]  /*2230*/  STS.U16 [R55+UR13+0x4200], R66 ;  /* 0x0042004237007988 */ /* 0x0001e4000800040d */
[----:B0-----:R-:W-:-:S06]  /*2240*/  PRMT R66, RZ, 0x7610, R66 ;  /* 0x00007610ff427816 */ /* 0x001fcc0000000042 */
[----:B------:R-:W5:Y:S04]  /*2250*/  @P0 LDG.E.U16 R66, desc[UR26][R30.64] ;  /* 0x0000001a1e420981 */ /* 0x000f68000c1e1500 */
[----:B--2---:R0:W-:Y:S04]  /*2260*/  STS.U16 [R58+UR13], R72 ;  /* 0x000000483a007988 */ /* 0x0041e8000800040d */
[----:B---3--:R2:W-:Y:S04]  /*2270*/  STS.U16 [R58+UR13+0x200], R74 ;  /* 0x0002004a3a007988 */ /* 0x0085e8000800040d */
[----:B----4-:R3:W-:Y:S01]  /*2280*/  STS.U16 [R58+UR13+0x600], R51 ;  /* 0x000600333a007988 */ /* 0x0107e2000800040d */
[----:B0-----:R-:W-:-:S03]  /*2290*/  PRMT R72, RZ, 0x7610, R72 ;  /* 0x00007610ff487816 */ /* 0x001fc60000000048 */
[----:B------:R0:W-:Y:S01]  /*22a0*/  STS.U16 [R58+UR13+0x800], R75 ;  /* 0x0008004b3a007988 */ /* 0x0001e2000800040d */
[----:B--2---:R-:W-:-:S03]  /*22b0*/  PRMT R74, RZ, 0x7610, R74 ;  /* 0x00007610ff4a7816 */ /* 0x004fc6000000004a */
[----:B------:R-:W2:Y:S01]  /*22c0*/  @P0 LDG.E.U16 R72, desc[UR26][R34.64] ;  /* 0x0000001a22480981 */ /* 0x000ea2000c1e1500 */
[----:B---3--:R-:W-:-:S03]  /*22d0*/  PRMT R51, RZ, 0x7610, R51 ;  /* 0x00007610ff337816 */ /* 0x008fc60000000033 */
[----:B------:R-:W3:Y:S01]  /*22e0*/  @P0 LDG.E.U16 R74, desc[UR26][R38.64] ;  /* 0x0000001a264a0981 */ /* 0x000ee2000c1e1500 */
[----:B0-----:R-:W-:-:S03]  /*22f0*/  PRMT R75, RZ, 0x7610, R75 ;  /* 0x00007610ff4b7816 */ /* 0x001fc6000000004b */
[----:B------:R-:W4:Y:S04]  /*2300*/  @P0 LDG.E.U16 R51, desc[UR26][R40.64] ;  /* 0x0000001a28330981 */ /* 0x000f28000c1e1500 */
[----:B------:R-:W4:Y:S04]  /*2310*/  @P0 LDG.E.U16 R75, desc[UR26][R42.64] ;  /* 0x0000001a2a4b0981 */ /* 0x000f28000c1e1500 */
[----:B------:R0:W-:Y:S02]  /*2320*/  STS.U16 [R58+UR13+0xa00], R57 ;  /* 0x000a00393a007988 */ /* 0x0001e4000800040d */
[----:B0-----:R-:W-:-:S02]  /*2330*/  SHF.R.S32.HI R57, RZ, 0x1f, R46 ;  /* 0x0000001fff397819 */ /* 0x001fc4000001142e */
[----:B-----5:R0:W-:Y:S04]  /*2340*/  STS.U16 [R58+UR13+0xc00], R62 ;  /* 0x000c003e3a007988 */ /* 0x0201e8000800040d */
[----:B------:R5:W-:Y:S01]  /*2350*/  STS.U16 [R58+UR13+0x1400], R68 ;  /* 0x001400443a007988 */ /* 0x000be2000800040d */
[----:B0-----:R-:W-:Y:S02]  /*2360*/  SHF.L.U64.HI R62, R46, 0x1, R57 ;  /* 0x000000012e3e7819 */ /* 0x001fe40000010239 */
[----:B------:R-:W-:Y:S02]  /*2370*/  SHF.R.S32.HI R57, RZ, 0x1f, R48 ;  /* 0x0000001fff397819 */ /* 0x000fe40000011430 */
[----:B------:R-:W-:Y:S02]  /*2380*/  SHF.R.S32.HI R46, RZ, 0x1f, R49 ;  /* 0x0000001fff2e7819 */ /* 0x000fe40000011431 */
[----:B-----5:R-:W-:-:S04]  /*2390*/  LEA R68, P0, R48, R47, 0x1 ;  /* 0x0000002f30447211 */ /* 0x020fc800078008ff */
[-C--:B------:R-:W-:Y:S02]  /*23a0*/  LEA.HI.X R48, R48, R62.reuse, R57, 0x1, P0 ;  /* 0x0000003e30307211 */ /* 0x080fe400000f0c39 */
[CC--:B------:R-:W-:Y:S01]  /*23b0*/  LEA R57, P0, R49.reuse, R47.reuse, 0x1 ;  /* 0x0000002f31397211 */ /* 0x0c0fe200078008ff */
[----:B------:R0:W-:Y:S03]  /*23c0*/  STS.U16 [R58+UR13+0x1000], R64 ;  /* 0x001000403a007988 */ /* 0x0001e6000800040d */
[----:B------:R-:W-:Y:S02]  /*23d0*/  LEA.HI.X R46, R49, R62, R46, 0x1, P0 ;  /* 0x0000003e312e7211 */ /* 0x000fe400000f0c2e */
[----:B------:R-:W-:Y:S01]  /*23e0*/  SHF.R.S32.HI R49, RZ, 0x1f, R50 ;  /* 0x0000001fff317819 */ /* 0x000fe20000011432 */
[----:B------:R-:W-:Y:S01]  /*23f0*/  STS.U16 [R58+UR13+0x400], R76 ;  /* 0x0004004c3a007988 */ /* 0x000fe2000800040d */
[----:B0-----:R-:W-:-:S03]  /*2400*/  LEA R64, P0, R50, R47, 0x1 ;  /* 0x0000002f32407211 */ /* 0x001fc600078008ff */
[----:B------:R-:W-:Y:S04]  /*2410*/  STS.U16 [R58+UR13+0xe00], R70 ;  /* 0x000e00463a007988 */ /* 0x000fe8000800040d */
[----:B------:R-:W-:Y:S01]  /*2420*/  STS.U16 [R58+UR13+0x1e00], R77 ;  /* 0x001e004d3a007988 */ /* 0x000fe2000800040d */
[----:B------:R-:W-:Y:S02]  /*2430*/  LEA.HI.X R49, R50, R62, R49, 0x1, P0 ;  /* 0x0000003e32317211 */ /* 0x000fe400000f0c31 */
[----:B------:R-:W-:-:S04]  /*2440*/  SHF.R.S32.HI R50, RZ, 0x1f, R60 ;  /* 0x0000001fff327819 */ /* 0x000fc8000001143c */
[----:B------:R-:W-:-:S04]  /*2450*/  LEA.HI R50, R50, R60, RZ, 0x5 ;  /* 0x0000003c32327211 */ /* 0x000fc800078f28ff */
[----:B------:R-:W-:Y:S01]  /*2460*/  SHF.R.S32.HI R50, RZ, 0x5, R50 ;  /* 0x00000005ff327819 */ /* 0x000fe20000011432 */
[----:B------:R0:W-:Y:S02]  /*2470*/  STS.U16 [R58+UR13+0x1200], R66 ;  /* 0x001200423a007988 */ /* 0x0001e4000800040d */
[----:B0-----:R-:W-:Y:S02]  /*2480*/  LEA R66, P0, R56, R47, 0x1 ;  /* 0x0000002f38427211 */ /* 0x001fe400078008ff */
[----:B------:R-:W-:-:S04]  /*2490*/  SHF.R.S32.HI R47, RZ, 0x1f, R56 ;  /* 0x0000001fff2f7819 */ /* 0x000fc80000011438 */
[----:B------:R-:W-:Y:S02]  /*24a0*/  LEA.HI.X R47, R56, R62, R47, 0x1, P0 ;  /* 0x0000003e382f7211 */ /* 0x000fe400000f0c2f */
[----:B------:R-:W-:Y:S02]  /*24b0*/  ISETP.NE.U32.AND P0, PT, RZ, UR16, PT ;  /* 0x00000010ff007c0c */ /* 0x000fe4000bf05070 */
[----:B------:R-:W-:Y:S02]  /*24c0*/  VIMNMX R62, PT, PT, R50, 0x1, !PT ;  /* 0x00000001323e7848 */ /* 0x000fe40007fe0100 */
[----:B------:R-:W-:Y:S02]  /*24d0*/  ISETP.LT.OR P4, PT, R60, 0x20, P0 ;  /* 0x000000203c00780c */ /* 0x000fe40000781670 */
[----:B------:R-:W-:Y:S02]  /*24e0*/  IADD3 R56, P6, PT, R68, UR8, RZ ;  /* 0x0000000844387c10 */ /* 0x000fe4000ffde0ff */
[----:B------:R-:W-:-:S02]  /*24f0*/  IADD3 R50, P5, PT, R57, UR8, RZ ;  /* 0x0000000839327c10 */ /* 0x000fc4000ffbe0ff */
[----:B------:R-:W-:Y:S02]  /*2500*/  IADD3.X R57, PT, PT, R48, UR9, RZ, P6, !PT ;  /* 0x0000000930397c10 */ /* 0x000fe4000b7fe4ff */
[----:B------:R-:W-:Y:S01]  /*2510*/  IADD3 R48, P6, PT, R64, UR8, RZ ;  /* 0x0000000840307c10 */ /* 0x000fe2000ffde0ff */
[----:B------:R-:W-:Y:S01]  /*2520*/  VIADD R62, R62, 0xffffffff ;  /* 0xffffffff3e3e7836 */ /* 0x000fe20000000000 */
[----:B------:R-:W-:Y:S02]  /*2530*/  UMOV UR6, URZ ;  /* 0x000000ff00067c82 */ /* 0x000fe40008000000 */
[----:B------:R-:W-:Y:S01]  /*2540*/  IADD3.X R49, PT, PT, R49, UR9, RZ, P6, !PT ;  /* 0x0000000931317c10 */ /* 0x000fe2000b7fe4ff */
[----:B------:R-:W-:Y:S01]  /*2550*/  IMAD.SHL.U32 R77, R53, 0x20, RZ ;  /* 0x00000020354d7824 */ /* 0x000fe200078e00ff */
[----:B------:R-:W-:Y:S01]  /*2560*/  ISETP.NE.U32.AND P3, PT, R62, RZ, PT ;  /* 0x000000ff3e00720c */ /* 0x000fe20003f65070 */
[----:B--2---:R-:W-:Y:S04]  /*2570*/  STS.U16 [R58+UR13+0x1600], R72 ;  /* 0x001600483a007988 */ /* 0x004fe8000800040d */
[----:B---3--:R-:W-:Y:S04]  /*2580*/  STS.U16 [R58+UR13+0x1800], R74 ;  /* 0x0018004a3a007988 */ /* 0x008fe8000800040d */
[----:B----4-:R0:W-:Y:S04]  /*2590*/  STS.U16 [R58+UR13+0x1a00], R51 ;  /* 0x001a00333a007988 */ /* 0x0101e8000800040d */
[----:B------:R2:W-:Y:S01]  /*25a0*/  STS.U16 [R58+UR13+0x1c00], R75 ;  /* 0x001c004b3a007988 */ /* 0x0005e2000800040d */
[----:B-1----:R1:W-:Y:S06]  /*25b0*/  MEMBAR.ALL.CTA ;  /* 0x0000000000007992 */ /* 0x0023ec0000008000 */
[----:B-1----:R-:W1:Y:S01]  /*25c0*/  FENCE.VIEW.ASYNC.S ;  /* 0x00000000000073c6 */ /* 0x002e620000000000 */
[----:B0-----:R-:W-:Y:S01]  /*25d0*/  IADD3.X R51, PT, PT, R46, UR9, RZ, P5, !PT ;  /* 0x000000092e337c10 */ /* 0x001fe2000affe4ff */
[----:B-1----:R-:W-:Y:S01]  /*25e0*/  BAR.SYNC.DEFER_BLOCKING 0x0 ;  /* 0x0000000000007b1d */ /* 0x002fe20000010000 */
[----:B------:R-:W-:Y:S01]  /*25f0*/  IADD3 R46, P5, PT, R66, UR8, RZ ;  /* 0x00000008422e7c10 */ /* 0x000fe2000ffbe0ff */
[----:B--2---:R-:W-:-:S03]  /*2600*/  IMAD.SHL.U32 R75, R52, 0x20, RZ ;  /* 0x00000020344b7824 */ /* 0x004fc600078e00ff */
[----:B------:R-:W-:Y:S01]  /*2610*/  IADD3.X R47, PT, PT, R47, UR9, RZ, P5, !PT ;  /* 0x000000092f2f7c10 */ /* 0x000fe2000affe4ff */
[----:B------:R-:W-:Y:S08]  /*2620*/  @P4 BRA `(.L_x_6) ;  /* 0x0000000000684947 */ /* 0x000ff00003800000 */
[----:B------:R-:W-:Y:S02]  /*2630*/  UIADD3 UR4, UPT, UPT, UR13, 0x4000, URZ ;  /* 0x000040000d047890 */ /* 0x000fe4000fffe0ff */
[----:B------:R-:W-:Y:S02]  /*2640*/  USHF.R.U32.HI UR10, URZ, 0x4, UR13 ;  /* 0x00000004ff0a7899 */ /* 0x000fe4000801160d */
[----:B------:R-:W-:Y:S02]  /*2650*/  USHF.R.U32.HI UR4, URZ, 0x4, UR4 ;  /* 0x00000004ff047899 */ /* 0x000fe40008011604 */
[----:B------:R-:W-:Y:S02]  /*2660*/  USGXT.U32 UR10, UR10, 0xe ;  /* 0x0000000e0a0a789a */ /* 0x000fe40008000000 */
[----:B------:R-:W-:Y:S01]  /*2670*/  USGXT.U32 UR8, UR4, 0xe ;  /* 0x0000000e0408789a */ /* 0x000fe20008000000 */
[----:B------:R-:W-:Y:S01]  /*2680*/  UMOV UR16, 0x80 ;  /* 0x0000008000107882 */ /* 0x000fe20000000000 */
[----:B------:R-:W-:Y:S01]  /*2690*/  UMOV UR17, 0x40004040 ;  /* 0x4000404000117882 */ /* 0x000fe20000000000 */
[----:B------:R-:W-:Y:S01]  /*26a0*/  UMOV UR18, 0xfffffffe ;  /* 0xfffffffe00127882 */ /* 0x000fe20000000000 */
[----:B------:R-:W-:Y:S01]  /*26b0*/  UMOV UR19, 0x7fffbfdf ;  /* 0x7fffbfdf00137882 */ /* 0x000fe20000000000 */
[----:B------:R-:W-:Y:S01]  /*26c0*/  UMOV UR11, URZ ;  /* 0x000000ff000b7c82 */ /* 0x000fe20008000000 */
[----:B------:R-:W-:Y:S01]  /*26d0*/  UMOV UR9, URZ ;  /* 0x000000ff00097c82 */ /* 0x000fe20008000000 */
[----:B------:R-:W-:-:S02]  /*26e0*/  UIADD3.64 UR18, UPT, UPT, UR10, -UR18, URZ ;  /* 0x800000120a127297 */ /* 0x000fc4000fffe0ff */
[----:B------:R-:W-:Y:S01]  /*26f0*/  UIADD3.64 UR16, UPT, UPT, UR8, UR16, URZ ;  /* 0x0000001008107297 */ /* 0x000fe2000fffe0ff */
[----:B------:R-:W-:Y:S01]  /*2700*/  UMOV UR20, 0x0 ;  /* 0x0000000000147882 */ /* 0x000fe20000000000 */
[----:B------:R-:W-:Y:S01]  /*2710*/  UMOV UR21, 0x4208490 ;  /* 0x0420849000157882 */ /* 0x000fe20000000000 */
[----:B------:R-:W-:Y:S01]  /*2720*/  UMOV UR4, UR15 ;  /* 0x0000000f00047c82 */ /* 0x000fe20008000000 */
[----:B------:R-:W-:Y:S01]  /*2730*/  UMOV UR5, URZ ;  /* 0x000000ff00057c82 */ /* 0x000fe20008000000 */
[----:B------:R-:W-:Y:S01]  /*2740*/  UMOV UR11, 0x80004020 ;  /* 0x80004020000b7882 */ /* 0x000fe20000000000 */
[----:B------:R-:W-:Y:S01]  /*2750*/  UMOV UR9, 0x40004040 ;  /* 0x4000404000097882 */ /* 0x000fe20000000000 */
[----:B------:R-:W-:Y:S01]  /*2760*/  UMOV UR22, 0x0 ;  /* 0x0000000000167882 */ /* 0x000fe20000000000 */
[----:B------:R-:W-:Y:S01]  /*2770*/  UMOV UR23, 0x4208490 ;  /* 0x0420849000177882 */ /* 0x000fe20000000000 */
[----:B------:R-:W-:Y:S01]  /*2780*/  UMOV UR4, UR4 ;  /* 0x0000000400047c82 */ /* 0x000fe20008000000 */
[----:B------:R0:W-:Y:S01]  /*2790*/  UTCHMMA gdesc[UR8], gdesc[UR10], tmem[UR12], tmem[UR20], idesc[UR21], !UPT ;  /* 0x00ff140a080075ea */ /* 0x0001e2000f80000c */
[----:B------:R0:W-:Y:S01]  /*27a0*/  UTCHMMA gdesc[UR16], gdesc[UR18], tmem[UR12], tmem[UR22], idesc[UR23], UPT ;  /* 0x00ff1612100075ea */ /* 0x0001e2000b80000c */
[----:B------:R0:W-:Y:S01]  /*27b0*/  UTCBAR [UR4], URZ ;  /* 0x000000ff040073e9 */ /* 0x0001e200080000ff */
[----:B------:R-:W-:Y:S01]  /*27c0*/  NOP ;  /* 0x0000000000007918 */ /* 0x000fe20000000000 */
.L_x_6:
[----:B------:R-:W-:Y:S05]  /*27d0*/  @!P3 BRA `(.L_x_7) ;  /* 0x000000080084b947 */ /* 0x000fea0003800000 */
[----:B0-----:R-:W-:Y:S01]  /*27e0*/  UIADD3 UR4, UPT, UPT, UR13, 0x5000, URZ ;  /* 0x000050000d047890 */ /* 0x001fe2000fffe0ff */
[----:B------:R-:W-:Y:S01]  /*27f0*/  VIADD R54, R54, 0xffffffe0 ;  /* 0xffffffe036367836 */ /* 0x000fe20000000000 */
[----:B------:R-:W-:Y:S01]  /*2800*/  UIADD3 UR5, UPT, UPT, UR13, 0x2000, URZ ;  /* 0x000020000d057890 */ /* 0x000fe2000fffe0ff */
[----:B------:R-:W-:Y:S01]  /*2810*/  IMAD.MOV.U32 R52, RZ, RZ, R56 ;  /* 0x000000ffff347224 */ /* 0x000fe200078e0038 */
[----:B------:R-:W-:Y:S01]  /*2820*/  USHF.R.U32.HI UR4, URZ, 0x4, UR4 ;  /* 0x00000004ff047899 */ /* 0x000fe20008011604 */
[----:B------:R-:W-:Y:S01]  /*2830*/  IMAD.MOV.U32 R53, RZ, RZ, R57 ;  /* 0x000000ffff357224 */ /* 0x000fe200078e0039 */
        /* <DEDUP_REMOVED lines=9> */
[----:B------:R-:W-:-:S02]  /*28d0*/  UIADD3.64 UR16, UPT, UPT, UR8, UR16, URZ ;  /* 0x0000001008107297 */ /* 0x000fc4000fffe0ff */
[----:B------:R-:W-:Y:S01]  /*28e0*/  UIADD3.64 UR18, UPT, UPT, UR10, -UR18, URZ ;  /* 0x800000120a127297 */ /* 0x000fe2000fffe0ff */
[----:B------:R-:W-:Y:S01]  /*28f0*/  UMOV UR5, 0x1 ;  /* 0x0000000100057882 */ /* 0x000fe20000000000 */
[----:B------:R-:W-:-:S10]  /*2900*/  UMOV UR4, URZ ;  /* 0x000000ff00047c82 */ /* 0x000fd40008000000 */
.L_x_10:
[----:B------:R-:W-:-:S06]  /*2910*/  USHF.L.U32 UR6, UR6, 0x1f, URZ ;  /* 0x0000001f06067899 */ /* 0x000fcc00080006ff */
[----:B0-----:R-:W-:-:S04]  /*2920*/  IMAD.U32 R56, RZ, RZ, UR6 ;  /* 0x00000006ff387e24 */ /* 0x001fc8000f8e00ff */
[----:B------:R-:W0:Y:S02]  /*2930*/  SYNCS.PHASECHK.TRANS64.TRYWAIT P3, [UR15], R56 ;  /* 0x00000038ff0075a7 */ /* 0x000e24000806110f */
[----:B0-----:R-:W-:Y:S05]  /*2940*/  @!P3 BRA `(.L_x_8) ;  /* 0x0000001800f8b947 */ /* 0x001fea0003800000 */
.L_x_16:
[-C--:B------:R-:W-:Y:S01]  /*2950*/  ISETP.GE.AND P3, PT, R3, R54.reuse, PT ;  /* 0x000000360300720c */ /* 0x080fe20003f66270 */
[----:B------:R-:W-:Y:S01]  /*2960*/  IMAD.WIDE R6, R75, 0x2, R6 ;  /* 0x000000024b067825 */ /* 0x000fe200078e0206 */
[-C--:B------:R-:W-:Y:S02]  /*2970*/  ISETP.GE.AND P4, PT, R65, R54.reuse, PT ;  /* 0x000000364100720c */ /* 0x080fe40003f86270 */
[----:B------:R-:W-:Y:S01]  /*2980*/  PRMT R57, RZ, 0x7610, R57 ;  /* 0x00007610ff397816 */ /* 0x000fe20000000039 */
[----:B------:R-:W-:Y:S01]  /*2990*/  IMAD.WIDE R10, R75, 0x2, R10 ;  /* 0x000000024b0a7825 */ /* 0x000fe200078e020a */
[----:B------:R-:W-:Y:S02]  /*29a0*/  PRMT R64, RZ, 0x7610, R64 ;  /* 0x00007610ff407816 */ /* 0x000fe40000000040 */
[-C--:B------:R-:W-:Y:S01]  /*29b0*/  ISETP.GE.AND P5, PT, R69, R54.reuse, PT ;  /* 0x000000364500720c */ /* 0x080fe20003fa6270 */
[----:B------:R-:W-:Y:S01]  /*29c0*/  IMAD.WIDE R52, R75, 0x2, R52 ;  /* 0x000000024b347825 */ /* 0x000fe200078e0234 */
[----:B------:R-:W-:-:S02]  /*29d0*/  ISETP.GE.AND P6, PT, R71, R54, PT ;  /* 0x000000364700720c */ /* 0x000fc40003fc6270 */
[----:B------:R-:W-:Y:S01]  /*29e0*/  PRMT R68, RZ, 0x7610, R68 ;  /* 0x00007610ff447816 */ /* 0x000fe20000000044 */
[----:B------:R-:W2:Y:S01]  /*29f0*/  @!P3 LDG.E.U16 R57, desc[UR26][R10.64] ;  /* 0x0000001a0a39b981 */ /* 0x000ea2000c1e1500 */
[----:B------:R-:W-:-:S03]  /*2a00*/  ISETP.GE.AND P3, PT, R63, R54, PT ;  /* 0x000000363f00720c */ /* 0x000fc60003f66270 */
[----:B------:R-:W3:Y:S01]  /*2a10*/  @!P4 LDG.E.U16 R64, desc[UR26][R6.64] ;  /* 0x0000001a0640c981 */ /* 0x000ee2000c1e1500 */
[-C--:B------:R-:W-:Y:S01]  /*2a20*/  ISETP.GE.AND P4, PT, R61, R54.reuse, PT ;  /* 0x000000363d00720c */ /* 0x080fe20003f86270 */
[C---:B------:R-:W-:Y:S01]  /*2a30*/  IMAD.WIDE R48, R75.reuse, 0x2, R48 ;  /* 0x000000024b307825 */ /* 0x040fe200078e0230 */
[----:B------:R-:W-:Y:S01]  /*2a40*/  PRMT R72, RZ, 0x7610, R72 ;  /* 0x00007610ff487816 */ /* 0x000fe20000000048 */
[----:B------:R-:W4:Y:S01]  /*2a50*/  @!P5 LDG.E.U16 R68, desc[UR26][R52.64] ;  /* 0x0000001a3444d981 */ /* 0x000f22000c1e1500 */
[----:B------:R-:W-:Y:S01]  /*2a60*/  PRMT R56, RZ, 0x7610, R56 ;  /* 0x00007610ff387816 */ /* 0x000fe20000000038 */
[C---:B------:R-:W-:Y:S01]  /*2a70*/  IMAD.WIDE R8, R75.reuse, 0x2, R8 ;  /* 0x000000024b087825 */ /* 0x040fe200078e0208 */
[----:B------:R-:W-:Y:S02]  /*2a80*/  PRMT R66, RZ, 0x7610, R66 ;  /* 0x00007610ff427816 */ /* 0x000fe40000000042 */
[----:B------:R-:W5:Y:S01]  /*2a90*/  @!P6 LDG.E.U16 R72, desc[UR26][R48.64] ;  /* 0x0000001a3048e981 */ /* 0x000f62000c1e1500 */
[----:B------:R-:W-:Y:S01]  /*2aa0*/  IMAD.WIDE R4, R75, 0x2, R4 ;  /* 0x000000024b047825 */ /* 0x000fe200078e0204 */
[----:B------:R-:W-:-:S02]  /*2ab0*/  ISETP.GE.AND P5, PT, R73, R54, PT ;  /* 0x000000364900720c */ /* 0x000fc40003fa6270 */
[----:B------:R-:W5:Y:S01]  /*2ac0*/  @!P3 LDG.E.U16 R56, desc[UR26][R8.64] ;  /* 0x0000001a0838b981 */ /* 0x000f62000c1e1500 */
[----:B------:R-:W-:Y:S01]  /*2ad0*/  ISETP.GE.AND P3, PT, R67, R54, PT ;  /* 0x000000364300720c */ /* 0x000fe20003f66270 */
[C---:B------:R-:W-:Y:S01]  /*2ae0*/  IMAD.WIDE R46, R75.reuse, 0x2, R46 ;  /* 0x000000024b2e7825 */ /* 0x040fe200078e022e */
[----:B------:R-:W-:Y:S01]  /*2af0*/  PRMT R70, RZ, 0x7610, R70 ;  /* 0x00007610ff467816 */ /* 0x000fe20000000046 */
[----:B------:R-:W5:Y:S01]  /*2b00*/  @!P4 LDG.E.U16 R66, desc[UR26][R4.64] ;  /* 0x0000001a0442c981 */ /* 0x000f62000c1e1500 */
[----:B------:R-:W-:Y:S01]  /*2b10*/  PRMT R74, RZ, 0x7610, R74 ;  /* 0x00007610ff4a7816 */ /* 0x000fe2000000004a */
[----:B------:R-:W-:-:S05]  /*2b20*/  IMAD.WIDE R50, R75, 0x2, R50 ;  /* 0x000000024b327825 */ /* 0x000fca00078e0232 */
[----:B------:R-:W5:Y:S04]  /*2b30*/  @!P5 LDG.E.U16 R70, desc[UR26][R50.64] ;  /* 0x0000001a3246d981 */ /* 0x000f68000c1e1500 */
[----:B------:R-:W5:Y:S01]  /*2b40*/  @!P3 LDG.E.U16 R74, desc[UR26][R46.64] ;  /* 0x0000001a2e4ab981 */ /* 0x000f62000c1e1500 */
[----:B------:R-:W-:Y:S01]  /*2b50*/  BAR.SYNC.DEFER_BLOCKING 0x0 ;  /* 0x0000000000007b1d */ /* 0x000fe20000010000 */
[----:B------:R-:W-:Y:S01]  /*2b60*/  ISETP.GE.AND P3, PT, R59, R54, PT ;  /* 0x000000363b00720c */ /* 0x000fe20003f66270 */
[----:B------:R-:W-:-:S04]  /*2b70*/  IMAD.WIDE R14, R77, 0x2, R14 ;  /* 0x000000024d0e7825 */ /* 0x000fc800078e020e */
[----:B------:R-:W-:-:S04]  /*2b80*/  IMAD.WIDE R20, R77, 0x2, R20 ;  /* 0x000000024d147825 */ /* 0x000fc800078e0214 */
[----:B------:R-:W-:-:S04]  /*2b90*/  IMAD.WIDE R18, R77, 0x2, R18 ;  /* 0x000000024d127825 */ /* 0x000fc800078e0212 */
[----:B------:R-:W-:Y:S01]  /*2ba0*/  IMAD.WIDE R16, R77, 0x2, R16 ;  /* 0x000000024d107825 */ /* 0x000fe200078e0210 */
[----:B--2---:R0:W-:Y:S04]  /*2bb0*/  STS.U16 [R58+UR13+0x5000], R57 ;  /* 0x005000393a007988 */ /* 0x0041e8000800040d */
[----:B---3--:R1:W-:Y:S04]  /*2bc0*/  STS.U16 [R58+UR13+0x5400], R64 ;  /* 0x005400403a007988 */ /* 0x0083e8000800040d */
[----:B----4-:R-:W-:Y:S01]  /*2bd0*/  STS.U16 [R58+UR13+0x5800], R68 ;  /* 0x005800443a007988 */ /* 0x010fe2000800040d */
[----:B0-----:R-:W-:-:S03]  /*2be0*/  PRMT R57, RZ, 0x7610, R57 ;  /* 0x00007610ff397816 */ /* 0x001fc60000000039 */
[----:B-----5:R-:W-:Y:S01]  /*2bf0*/  STS.U16 [R58+UR13+0x5c00], R72 ;  /* 0x005c00483a007988 */ /* 0x020fe2000800040d */
[----:B-1----:R-:W-:-:S03]  /*2c00*/  PRMT R64, RZ, 0x7610, R64 ;  /* 0x00007610ff407816 */ /* 0x002fc60000000040 */
[----:B------:R0:W-:Y:S04]  /*2c10*/  STS.U16 [R55+UR13+0x5200], R56 ;  /* 0x0052003837007988 */ /* 0x0001e8000800040d */
[----:B------:R1:W-:Y:S04]  /*2c20*/  STS.U16 [R55+UR13+0x5600], R66 ;  /* 0x0056004237007988 */ /* 0x0003e8000800040d */
[----:B------:R-:W2:Y:S01]  /*2c30*/  @!P3 LDG.E.U16 R57, desc[UR26][R14.64] ;  /* 0x0000001a0e39b981 */ /* 0x000ea2000c1e1500 */
[----:B0-----:R-:W-:-:S03]  /*2c40*/  PRMT R56, RZ, 0x7610, R56 ;  /* 0x00007610ff387816 */ /* 0x001fc60000000038 */
[----:B------:R-:W3:Y:S01]  /*2c50*/  @!P3 LDG.E.U16 R64, desc[UR26][R18.64] ;  /* 0x0000001a1240b981 */ /* 0x000ee2000c1e1500 */
[----:B-1----:R-:W-:-:S03]  /*2c60*/  PRMT R66, RZ, 0x7610, R66 ;  /* 0x00007610ff427816 */ /* 0x002fc60000000042 */
[----:B------:R-:W4:Y:S04]  /*2c70*/  @!P3 LDG.E.U16 R56, desc[UR26][R16.64] ;  /* 0x0000001a1038b981 */ /* 0x000f28000c1e1500 */
[----:B------:R-:W5:Y:S01]  /*2c80*/  @!P3 LDG.E.U16 R66, desc[UR26][R20.64] ;  /* 0x0000001a1442b981 */ /* 0x000f62000c1e1500 */
[----:B------:R-:W-:-:S03]  /*2c90*/  PRMT R68, RZ, 0x7610, R68 ;  /* 0x00007610ff447816 */ /* 0x000fc60000000044 */
[----:B------:R-:W-:Y:S01]  /*2ca0*/  STS.U16 [R55+UR13+0x5a00], R70 ;  /* 0x005a004637007988 */ /* 0x000fe2000800040d */
[----:B------:R-:W-:-:S03]  /*2cb0*/  IMAD.WIDE R22, R77, 0x2, R22 ;  /* 0x000000024d167825 */ /* 0x000fc600078e0216 */
[----:B------:R-:W-:Y:S01]  /*2cc0*/  STS.U16 [R55+UR13+0x5e00], R74 ;  /* 0x005e004a37007988 */ /* 0x000fe2000800040d */
[----:B------:R-:W-:-:S03]  /*2cd0*/  IMAD.WIDE R32, R77, 0x2, R32 ;  /* 0x000000024d207825 */ /* 0x000fc600078e0220 */
[----:B------:R-:W5:Y:S01]  /*2ce0*/  @!P3 LDG.E.U16 R68, desc[UR26][R22.64] ;  /* 0x0000001a1644b981 */ /* 0x000f62000c1e1500 */
[----:B------:R-:W-:-:S04]  /*2cf0*/  IMAD.WIDE R30, R77, 0x2, R30 ;  /* 0x000000024d1e7825 */ /* 0x000fc800078e021e */
[----:B------:R-:W-:-:S04]  /*2d00*/  IMAD.WIDE R28, R77, 0x2, R28 ;  /* 0x000000024d1c7825 */ /* 0x000fc800078e021c */
[----:B------:R-:W-:Y:S01]  /*2d10*/  IMAD.WIDE R26, R77, 0x2, R26 ;  /* 0x000000024d1a7825 */ /* 0x000fe200078e021a */
[----:B--2---:R0:W-:Y:S04]  /*2d20*/  STS.U16 [R58+UR13+0x2200], R57 ;  /* 0x002200393a007988 */ /* 0x0041e8000800040d */
[----:B---3--:R1:W-:Y:S04]  /*2d30*/  STS.U16 [R58+UR13+0x2600], R64 ;  /* 0x002600403a007988 */ /* 0x0083e8000800040d */
[----:B----4-:R2:W-:Y:S01]  /*2d40*/  STS.U16 [R58+UR13+0x2400], R56 ;  /* 0x002400383a007988 */ /* 0x0105e2000800040d */
[----:B0-----:R-:W-:-:S03]  /*2d50*/  PRMT R57, RZ, 0x7610, R57 ;  /* 0x00007610ff397816 */ /* 0x001fc60000000039 */
[----:B-----5:R0:W-:Y:S01]  /*2d60*/  STS.U16 [R58+UR13+0x2800], R66 ;  /* 0x002800423a007988 */ /* 0x0201e2000800040d */
[----:B-1----:R-:W-:-:S03]  /*2d70*/  PRMT R64, RZ, 0x7610, R64 ;  /* 0x00007610ff407816 */ /* 0x002fc60000000040 */
[----:B------:R-:W3:Y:S01]  /*2d80*/  @!P3 LDG.E.U16 R57, desc[UR26][R26.64] ;  /* 0x0000001a1a39b981 */ /* 0x000ee2000c1e1500 */
[----:B--2---:R-:W-:-:S03]  /*2d90*/  PRMT R56, RZ, 0x7610, R56 ;  /* 0x00007610ff387816 */ /* 0x004fc60000000038 */
[----:B------:R-:W2:Y:S01]  /*2da0*/  @!P3 LDG.E.U16 R64, desc[UR26][R30.64] ;  /* 0x0000001a1e40b981 */ /* 0x000ea2000c1e1500 */
[----:B0-----:R-:W-:-:S03]  /*2db0*/  PRMT R66, RZ, 0x7610, R66 ;  /* 0x00007610ff427816 */ /* 0x001fc60000000042 */
[----:B------:R-:W4:Y:S04]  /*2dc0*/  @!P3 LDG.E.U16 R56, desc[UR26][R28.64] ;  /* 0x0000001a1c38b981 */ /* 0x000f28000c1e1500 */
[----:B------:R-:W5:Y:S01]  /*2dd0*/  @!P3 LDG.E.U16 R66, desc[UR26][R32.64] ;  /* 0x0000001a2042b981 */ /* 0x000f62000c1e1500 */
[----:B------:R-:W-:Y:S01]  /*2de0*/  PRMT R76, RZ, 0x7610, R76 ;  /* 0x00007610ff4c7816 */ /* 0x000fe2000000004c */
[C---:B------:R-:W-:Y:S01]  /*2df0*/  IMAD.WIDE R12, R77.reuse, 0x2, R12 ;  /* 0x000000024d0c7825 */ /* 0x040fe200078e020c */
[----:B------:R-:W-:Y:S01]  /*2e00*/  PRMT R70, RZ, 0x7610, R70 ;  /* 0x00007610ff467816 */ /* 0x000fe20000000046 */
[----:B------:R0:W-:Y:S02]  /*2e10*/  STS.U16 [R58+UR13+0x2a00], R68 ;  /* 0x002a00443a007988 */ /* 0x0001e4000800040d */
[----:B------:R-:W-:-:S02]  /*2e20*/  IMAD.WIDE R24, R77, 0x2, R24 ;  /* 0x000000024d187825 */ /* 0x000fc400078e0218 */
[----:B------:R-:W5:Y:S02]  /*2e30*/  @!P3 LDG.E.U16 R76, desc[UR26][R12.64] ;  /* 0x0000001a0c4cb981 */ /* 0x000f64000c1e1500 */
[C---:B------:R-:W-:Y:S02]  /*2e40*/  IMAD.WIDE R34, R77.reuse, 0x2, R34 ;  /* 0x000000024d227825 */ /* 0x040fe400078e0222 */
[----:B------:R-:W5:Y:S01]  /*2e50*/  @!P3 LDG.E.U16 R70, desc[UR26][R24.64] ;  /* 0x0000001a1846b981 */ /* 0x000f62000c1e1500 */
[----:B0-----:R-:W-:Y:S01]  /*2e60*/  PRMT R68, RZ, 0x7610, R68 ;  /* 0x00007610ff447816 */ /* 0x001fe20000000044 */
[----:B------:R-:W-:-:S04]  /*2e70*/  IMAD.WIDE R42, R77, 0x2, R42 ;  /* 0x000000024d2a7825 */ /* 0x000fc800078e022a */
[C---:B------:R-:W-:Y:S01]  /*2e80*/  IMAD.WIDE R40, R77.reuse, 0x2, R40 ;  /* 0x000000024d287825 */ /* 0x040fe200078e0228 */
[----:B------:R-:W5:Y:S03]  /*2e90*/  @!P3 LDG.E.U16 R68, desc[UR26][R34.64] ;  /* 0x0000001a2244b981 */ /* 0x000f66000c1e1500 */
[----:B------:R-:W-:-:S04]  /*2ea0*/  IMAD.WIDE R38, R77, 0x2, R38 ;  /* 0x000000024d267825 */ /* 0x000fc800078e0226 */
[----:B------:R-:W-:Y:S01]  /*2eb0*/  IMAD.WIDE R44, R77, 0x2, R44 ;  /* 0x000000024d2c7825 */ /* 0x000fe200078e022c */
[----:B---3--:R0:W-:Y:S04]  /*2ec0*/  STS.U16 [R58+UR13+0x2e00], R57 ;  /* 0x002e00393a007988 */ /* 0x0081e8000800040d */
[----:B--2---:R1:W-:Y:S04]  /*2ed0*/  STS.U16 [R58+UR13+0x3200], R64 ;  /* 0x003200403a007988 */ /* 0x0043e8000800040d */
        /* <DEDUP_REMOVED lines=9> */
[----:B------:R-:W5:Y:S04]  /*2f70*/  @!P3 LDG.E.U16 R66, desc[UR26][R44.64] ;  /* 0x0000001a2c42b981 */ /* 0x000f68000c1e1500 */
[----:B------:R0:W-:Y:S04]  /*2f80*/  STS.U16 [R58+UR13+0x2000], R76 ;  /* 0x0020004c3a007988 */ /* 0x0001e8000800040d */
[----:B------:R0:W-:Y:S04]  /*2f90*/  STS.U16 [R58+UR13+0x2c00], R70 ;  /* 0x002c00463a007988 */ /* 0x0001e8000800040d */
[----:B------:R0:W-:Y:S01]  /*2fa0*/  STS.U16 [R58+UR13+0x3600], R68 ;  /* 0x003600443a007988 */ /* 0x0001e2000800040d */
[----:B------:R-:W-:-:S04]  /*2fb0*/  ULEA UR15, UR5, UR13, 0x3 ;  /* 0x0000000d050f7291 */ /* 0x000fc8000f8e18ff */
[----:B------:R-:W-:Y:S01]  /*2fc0*/  UIADD3 UR15, UPT, UPT, UR15, 0x6000, URZ ;  /* 0x000060000f0f7890 */ /* 0x000fe2000fffe0ff */
[----:B---3--:R0:W-:Y:S04]  /*2fd0*/  STS.U16 [R58+UR13+0x3800], R57 ;  /* 0x003800393a007988 */ /* 0x0081e8000800040d */
[----:B--2---:R0:W-:Y:S04]  /*2fe0*/  STS.U16 [R58+UR13+0x3c00], R64 ;  /* 0x003c00403a007988 */ /* 0x0041e8000800040d */
[----:B----4-:R0:W-:Y:S04]  /*2ff0*/  STS.U16 [R58+UR13+0x3a00], R56 ;  /* 0x003a00383a007988 */ /* 0x0101e8000800040d */
[----:B-----5:R0:W-:Y:S01]  /*3000*/  STS.U16 [R58+UR13+0x3e00], R66 ;  /* 0x003e00423a007988 */ /* 0x0201e2000800040d */
[----:B------:R1:W-:Y:S06]  /*3010*/  MEMBAR.ALL.CTA ;  /* 0x0000000000007992 */ /* 0x0003ec0000008000 */
[----:B-1----:R-:W1:Y:S02]  /*3020*/  FENCE.VIEW.ASYNC.S ;  /* 0x00000000000073c6 */ /* 0x002e640000000000 */
[----:B-1----:R-:W-:Y:S06]  /*3030*/  BAR.SYNC.DEFER_BLOCKING 0x0 ;  /* 0x0000000000007b1d */ /* 0x002fec0000010000 */
[----:B------:R-:W-:Y:S05]  /*3040*/  @P0 BRA `(.L_x_9) ;  /* 0x00000000003c0947 */ /* 0x000fea0003800000 */
[----:B------:R-:W-:Y:S01]  /*3050*/  UMOV UR20, UR8 ;  /* 0x0000000800147c82 */ /* 0x000fe20008000000 */
[----:B------:R-:W-:Y:S01]  /*3060*/  UMOV UR21, 0x40004040 ;  /* 0x4000404000157882 */ /* 0x000fe20000000000 */
[----:B------:R-:W-:Y:S01]  /*3070*/  UMOV UR22, UR10 ;  /* 0x0000000a00167c82 */ /* 0x000fe20008000000 */
[----:B------:R-:W-:Y:S01]  /*3080*/  UMOV UR23, 0x80004020 ;  /* 0x8000402000177882 */ /* 0x000fe20000000000 */
[----:B------:R-:W-:Y:S01]  /*3090*/  UMOV UR24, 0x0 ;  /* 0x0000000000187882 */ /* 0x000fe20000000000 */
[----:B------:R-:W-:Y:S01]  /*30a0*/  UMOV UR25, 0x4208490 ;  /* 0x0420849000197882 */ /* 0x000fe20000000000 */
[----:B------:R-:W-:Y:S01]  /*30b0*/  UMOV UR6, UR15 ;  /* 0x0000000f00067c82 */ /* 0x000fe20008000000 */
[----:B------:R-:W-:Y:S01]  /*30c0*/  UMOV UR7, URZ ;  /* 0x000000ff00077c82 */ /* 0x000fe20008000000 */
[----:B------:R-:W-:Y:S01]  /*30d0*/  UMOV UR28, 0x0 ;  /* 0x00000000001c7882 */ /* 0x000fe20000000000 */
[----:B------:R-:W-:Y:S01]  /*30e0*/  UMOV UR29, 0x4208490 ;  /* 0x04208490001d7882 */ /* 0x000fe20000000000 */
[----:B------:R1:W-:Y:S01]  /*30f0*/  UTCHMMA gdesc[UR20], gdesc[UR22], tmem[UR12], tmem[UR24], idesc[UR25], UPT ;  /* 0x00ff1816140075ea */ /* 0x0003e2000b80000c */
[----:B------:R-:W-:Y:S01]  /*3100*/  UMOV UR6, UR6 ;  /* 0x0000000600067c82 */ /* 0x000fe20008000000 */
[----:B------:R1:W-:Y:S01]  /*3110*/  UTCHMMA gdesc[UR16], gdesc[UR18], tmem[UR12], tmem[UR28], idesc[UR29], UPT ;  /* 0x00ff1c12100075ea */ /* 0x0003e2000b80000c */
[----:B------:R1:W-:Y:S01]  /*3120*/  UTCBAR [UR6], URZ ;  /* 0x000000ff060073e9 */ /* 0x0003e200080000ff */
[----:B------:R-:W-:-:S02]  /*3130*/  NOP ;  /* 0x0000000000007918 */ /* 0x000fc40000000000 */
.L_x_9:
[----:B------:R-:W-:Y:S01]  /*3140*/  UIADD3 UR5, UPT, UPT, UR5, 0x1, URZ ;  /* 0x0000000105057890 */ /* 0x000fe2000fffe0ff */
[----:B------:R-:W-:Y:S02]  /*3150*/  VIADD R62, R62, 0xffffffff ;  /* 0xffffffff3e3e7836 */ /* 0x000fe40000000000 */
[----:B------:R-:W-:Y:S01]  /*3160*/  VIADD R54, R54, 0xffffffe0 ;  /* 0xffffffe036367836 */ /* 0x000fe20000000000 */
[----:B------:R-:W-:Y:S02]  /*3170*/  UISETP.GT.AND UP0, UPT, UR5, 0x1, UPT ;  /* 0x000000010500788c */ /* 0x000fe4000bf04270 */
[----:B------:R-:W-:Y:S02]  /*3180*/  ISETP.NE.U32.AND P3, PT, R62, RZ, PT ;  /* 0x000000ff3e00720c */ /* 0x000fe40003f65070 */
[----:B-1----:R-:W-:Y:S02]  /*3190*/  USEL UR6, URZ, 0x1, !UP0 ;  /* 0x00000001ff067887 */ /* 0x002fe4000c000000 */
[----:B------:R-:W-:-:S02]  /*31a0*/  USEL UR5, UR5, URZ, !UP0 ;  /* 0x000000ff05057287 */ /* 0x000fc4000c000000 */
[----:B------:R-:W-:-:S03]  /*31b0*/  ULOP3.LUT UR7, UR4, UR6, URZ, 0x3c, !UPT ;  /* 0x0000000604077292 */ /* 0x000fc6000f8e3cff */
[----:B------:R-:W-:-:S04]  /*31c0*/  UMOV UR6, UR4 ;  /* 0x0000000400067c82 */ /* 0x000fc80008000000 */
[----:B------:R-:W-:Y:S01]  /*31d0*/  UMOV UR4, UR7 ;  /* 0x0000000700047c82 */ /* 0x000fe20008000000 */
[----:B------:R-:W-:Y:S05]  /*31e0*/  @P3 BRA `(.L_x_10) ;  /* 0xfffffff400c83947 */ /* 0x000fea000383ffff */
.L_x_7:
[----:B------:R-:W-:-:S13]  /*31f0*/  ISETP.GE.AND P0, PT, R60, 0x20, PT ;  /* 0x000000203c00780c */ /* 0x000fda0003f06270 */
[----:B------:R-:W-:Y:S05]  /*3200*/  @!P0 BRA `(.L_x_11) ;  /* 0x0000000000108947 */ /* 0x000fea0003800000 */
[----:B------:R-:W-:-:S06]  /*3210*/  USHF.L.U32 UR6, UR6, 0x1f, URZ ;  /* 0x0000001f06067899 */ /* 0x000fcc00080006ff */
[----:B------:R-:W-:-:S04]  /*3220*/  IMAD.U32 R4, RZ, RZ, UR6 ;  /* 0x00000006ff047e24 */ /* 0x000fc8000f8e00ff */
[----:B------:R-:W1:Y:S02]  /*3230*/  SYNCS.PHASECHK.TRANS64.TRYWAIT P0, [UR15], R4 ;  /* 0x00000004ff0075a7 */ /* 0x000e64000800110f */
[----:B-1----:R-:W-:Y:S05]  /*3240*/  @!P0 BRA `(.L_x_12) ;  /* 0x0000001000c48947 */ /* 0x002fea0003800000 */
.L_x_11:
[----:B------:R-:W-:Y:S01]  /*3250*/  BAR.SYNC.DEFER_BLOCKING 0x0 ;  /* 0x0000000000007b1d */ /* 0x000fe20000010000 */
[C---:B------:R-:W-:Y:S02]  /*3260*/  IMAD.SHL.U32 R38, R37.reuse, 0x100, RZ ;  /* 0x0000010025267824 */ /* 0x040fe400078e00ff */
[----:B------:R-:W-:-:S03]  /*3270*/  IMAD.SHL.U32 R40, R37, 0x40, RZ ;  /* 0x0000004025287824 */ /* 0x000fc600078e00ff */
[----:B------:R-:W-:Y:S01]  /*3280*/  LOP3.LUT R39, R38, 0x1000, RZ, 0xc0, !PT ;  /* 0x0000100026277812 */ /* 0x000fe200078ec0ff */
[C---:B------:R-:W-:Y:S01]  /*3290*/  IMAD.SHL.U32 R38, R37.reuse, 0x10, RZ ;  /* 0x0000001025267824 */ /* 0x040fe200078e00ff */
[----:B------:R-:W-:Y:S01]  /*32a0*/  LOP3.LUT R40, R40, 0x2000, RZ, 0xc0, !PT ;  /* 0x0000200028287812 */ /* 0x000fe200078ec0ff */
[----:B------:R-:W-:Y:S01]  /*32b0*/  IMAD.SHL.U32 R37, R37, 0x8, RZ ;  /* 0x0000000825257824 */ /* 0x000fe200078e00ff */
[----:B0-----:R-:W0:Y:S02]  /*32c0*/  LDCU UR4, c[0x0][0x3b4] ;  /* 0x00007680ff0477ac */ /* 0x001e240008000800 */
[----:B------:R-:W-:Y:S02]  /*32d0*/  IADD3 R39, PT, PT, R40, UR13, R39 ;  /* 0x0000000d28277c10 */ /* 0x000fe4000fffe027 */
[----:B------:R-:W-:Y:S01]  /*32e0*/  LOP3.LUT R38, R38, 0xf0, RZ, 0xc0, !PT ;  /* 0x000000f026267812 */ /* 0x000fe200078ec0ff */
[----:B------:R-:W1:Y:S01]  /*32f0*/  LDCU.128 UR8, c[0x0][0x390] ;  /* 0x00007200ff0877ac */ /* 0x000e620008000c00 */
[----:B------:R-:W-:-:S04]  /*3300*/  LOP3.LUT R37, R37, 0x300, RZ, 0xc0, !PT ;  /* 0x0000030025257812 */ /* 0x000fc800078ec0ff */
[----:B------:R-:W-:Y:S01]  /*3310*/  IADD3 R37, PT, PT, R37, R39, R38 ;  /* 0x0000002725257210 */ /* 0x000fe20007ffe026 */
[----:B------:R-:W2:Y:S02]  /*3320*/  @!P2 SYNCS.CCTL.IV [UR13+0x6000] ;  /* 0x00600000ff00a9b1 */ /* 0x000ea4000800000d */
[----:B--2---:R-:W-:Y:S06]  /*3330*/  BAR.SYNC.DEFER_BLOCKING 0x0 ;  /* 0x0000000000007b1d */ /* 0x004fec0000010000 */
[----:B------:R-:W-:Y:S01]  /*3340*/  LDTM.16dp32bit_t0_t15.x32 R4, tmem[UR14] ;  /* 0x0000000e000479ee */ /* 0x000fe20008a80000 */
[----:B------:R-:W2:Y:S01]  /*3350*/  LDTM.16dp32bit_t16_t31.x32 R4, tmem[UR14+0x20] ;  /* 0x0000200e000479ee */ /* 0x000ea20008aa0000 */
[----:B-1----:R-:W-:Y:S01]  /*3360*/  ISETP.GE.AND P0, PT, R2, UR10, PT ;  /* 0x0000000a02007c0c */ /* 0x002fe2000bf06270 */
[----:B------:R-:W1:Y:S01]  /*3370*/  @!P2 SYNCS.CCTL.IV [UR13+0x6008] ;  /* 0x00600800ff00a9b1 */ /* 0x000e62000800000d */
[----:B------:R-:W-:Y:S01]  /*3380*/  NOP ;  /* 0x0000000000007918 */ /* 0x000fe20000000000 */
[----:B--2---:R-:W-:-:S02]  /*3390*/  F2FP.BF16.F32.PACK_AB R40, R9, R5 ;  /* 0x000000050928723e */ /* 0x004fc400000010ff */
[----:B------:R-:W-:Y:S02]  /*33a0*/  F2FP.BF16.F32.PACK_AB R44, R10, R6 ;  /* 0x000000060a2c723e */ /* 0x000fe400000010ff */
[----:B------:R-:W-:Y:S02]  /*33b0*/  F2FP.BF16.F32.PACK_AB R48, R11, R7 ;  /* 0x000000070b30723e */ /* 0x000fe400000010ff */
[----:B------:R-:W-:Y:S02]  /*33c0*/  F2FP.BF16.F32.PACK_AB R8, R8, R4 ;  /* 0x000000040808723e */ /* 0x000fe400000010ff */
[----:B------:R-:W-:Y:S02]  /*33d0*/  F2FP.BF16.F32.PACK_AB R9, R16, R12 ;  /* 0x0000000c1009723e */ /* 0x000fe400000010ff */
[----:B------:R-:W-:Y:S02]  /*33e0*/  F2FP.BF16.F32.PACK_AB R41, R17, R13 ;  /* 0x0000000d1129723e */ /* 0x000fe400000010ff */
[----:B------:R-:W-:-:S02]  /*33f0*/  F2FP.BF16.F32.PACK_AB R45, R18, R14 ;  /* 0x0000000e122d723e */ /* 0x000fc400000010ff */
[----:B------:R-:W-:Y:S02]  /*3400*/  F2FP.BF16.F32.PACK_AB R49, R19, R15 ;  /* 0x0000000f1331723e */ /* 0x000fe400000010ff */
[----:B------:R-:W-:Y:S02]  /*3410*/  F2FP.BF16.F32.PACK_AB R10, R24, R20 ;  /* 0x00000014180a723e */ /* 0x000fe400000010ff */
[----:B------:R-:W-:Y:S02]  /*3420*/  F2FP.BF16.F32.PACK_AB R42, R25, R21 ;  /* 0x00000015192a723e */ /* 0x000fe400000010ff */
[----:B------:R-:W-:Y:S02]  /*3430*/  F2FP.BF16.F32.PACK_AB R46, R26, R22 ;  /* 0x000000161a2e723e */ /* 0x000fe400000010ff */
[----:B------:R-:W-:Y:S02]  /*3440*/  F2FP.BF16.F32.PACK_AB R50, R27, R23 ;  /* 0x000000171b32723e */ /* 0x000fe400000010ff */
[----:B------:R-:W-:-:S02]  /*3450*/  F2FP.BF16.F32.PACK_AB R11, R32, R28 ;  /* 0x0000001c200b723e */ /* 0x000fc400000010ff */
[----:B------:R-:W-:Y:S02]  /*3460*/  F2FP.BF16.F32.PACK_AB R43, R33, R29 ;  /* 0x0000001d212b723e */ /* 0x000fe400000010ff */
[----:B------:R-:W-:Y:S01]  /*3470*/  F2FP.BF16.F32.PACK_AB R47, R34, R30 ;  /* 0x0000001e222f723e */ /* 0x000fe200000010ff */
[----:B-1----:R0:W-:Y:S01]  /*3480*/  STS.128 [R37], R8 ;  /* 0x0000000825007388 */ /* 0x0021e20000000c00 */
[----:B------:R-:W-:Y:S02]  /*3490*/  F2FP.BF16.F32.PACK_AB R51, R35, R31 ;  /* 0x0000001f2333723e */ /* 0x000fe400000010ff */
[----:B------:R-:W-:Y:S01]  /*34a0*/  LEA R14, R0, UR13, 0x4 ;  /* 0x0000000d000e7c11 */ /* 0x000fe2000f8e20ff */
[----:B------:R-:W-:Y:S01]  /*34b0*/  STS.128 [R37+0x400], R40 ;  /* 0x0004002825007388 */ /* 0x000fe20000000c00 */
[----:B------:R-:W1:Y:S01]  /*34c0*/  LDC R0, c[0x0][0x3b8] ;  /* 0x0000ee00ff007b82 */ /* 0x000e620000000800 */
[C---:B------:R-:W-:Y:S02]  /*34d0*/  LOP3.LUT R13, R36.reuse, R3, RZ, 0xfc, !PT ;  /* 0x00000003240d7212 */ /* 0x040fe400078efcff */
[----:B------:R-:W-:Y:S01]  /*34e0*/  STS.128 [R37+0x800], R44 ;  /* 0x0008002c25007388 */ /* 0x000fe20000000c00 */
[----:B------:R-:W-:-:S02]  /*34f0*/  LOP3.LUT R17, R36, 0x8, R3, 0xfe, !PT ;  /* 0x0000000824117812 */ /* 0x000fc400078efe03 */
[----:B------:R-:W-:Y:S01]  /*3500*/  ISETP.LT.AND P2, PT, R13, UR11, !P0 ;  /* 0x0000000b0d007c0c */ /* 0x000fe2000c741270 */
[----:B------:R2:W-:Y:S01]  /*3510*/  STS.128 [R37+0xc00], R48 ;  /* 0x000c003025007388 */ /* 0x0005e20000000c00 */
[C-C-:B------:R-:W-:Y:S02]  /*3520*/  LOP3.LUT R31, R36.reuse, 0x1c, R3.reuse, 0xfe, !PT ;  /* 0x0000001c241f7812 */ /* 0x140fe400078efe03 */
[--C-:B------:R-:W-:Y:S01]  /*3530*/  LOP3.LUT R33, R36, 0x18, R3.reuse, 0xfe, !PT ;  /* 0x0000001824217812 */ /* 0x100fe200078efe03 */
[----:B------:R-:W-:Y:S01]  /*3540*/  BAR.SYNC.DEFER_BLOCKING 0x0 ;  /* 0x0000000000007b1d */ /* 0x000fe20000010000 */
[----:B0-----:R-:W-:Y:S01]  /*3550*/  IMAD R8, R2, UR4, RZ ;  /* 0x0000000402087c24 */ /* 0x001fe2000f8e02ff */
[C-C-:B------:R-:W-:Y:S02]  /*3560*/  LOP3.LUT R35, R36.reuse, 0x14, R3.reuse, 0xfe, !PT ;  /* 0x0000001424237812 */ /* 0x140fe400078efe03 */
[----:B------:R-:W-:Y:S02]  /*3570*/  LOP3.LUT R11, R36, 0xc, R3, 0xfe, !PT ;  /* 0x0000000c240b7812 */ /* 0x000fe400078efe03 */
[----:B------:R-:W-:-:S02]  /*3580*/  LEA R12, P3, R8, UR8, 0x1 ;  /* 0x00000008080c7c11 */ /* 0x000fc4000f8608ff */
[--C-:B------:R-:W-:Y:S02]  /*3590*/  LOP3.LUT R21, R36, 0x4, R3.reuse, 0xfe, !PT ;  /* 0x0000000424157812 */ /* 0x100fe400078efe03 */
[----:B------:R-:W-:Y:S02]  /*35a0*/  LEA.HI.X.SX32 R2, R8, UR9, 0x1, P3 ;  /* 0x0000000908027c11 */ /* 0x000fe400098f0eff */
[----:B--2---:R-:W-:Y:S01]  /*35b0*/  LOP3.LUT R37, R36, 0x10, R3, 0xfe, !PT ;  /* 0x0000001024257812 */ /* 0x004fe200078efe03 */
[-C--:B-1----:R-:W-:Y:S01]  /*35c0*/  IMAD R15, R13, R0.reuse, RZ ;  /* 0x000000000d0f7224 */ /* 0x082fe200078e02ff */
[C---:B------:R-:W-:Y:S01]  /*35d0*/  ISETP.LT.AND P5, PT, R17.reuse, UR11, !P0 ;  /* 0x0000000b11007c0c */ /* 0x040fe2000c7a1270 */
[-C--:B------:R-:W-:Y:S01]  /*35e0*/  IMAD R3, R17, R0.reuse, RZ ;  /* 0x0000000011037224 */ /* 0x080fe200078e02ff */
[----:B------:R-:W-:Y:S01]  /*35f0*/  ISETP.LT.AND P4, PT, R11, UR11, !P0 ;  /* 0x0000000b0b007c0c */ /* 0x000fe2000c781270 */
[----:B------:R-:W-:Y:S01]  /*3600*/  IMAD R17, R37, R0, RZ ;  /* 0x0000000025117224 */ /* 0x000fe200078e02ff */
[----:B------:R-:W-:Y:S01]  /*3610*/  LEA R8, P3, R15, R12, 0x1 ;  /* 0x0000000c0f087211 */ /* 0x000fe200078608ff */
[----:B------:R-:W-:Y:S01]  /*3620*/  IMAD R11, R11, R0, RZ ;  /* 0x000000000b0b7224 */ /* 0x000fe200078e02ff */
[----:B------:R-:W-:Y:S01]  /*3630*/  LEA R18, P6, R3, R12, 0x1 ;  /* 0x0000000c03127211 */ /* 0x000fe200078c08ff */
[----:B------:R-:W-:Y:S01]  /*3640*/  IMAD R27, R33, R0, RZ ;  /* 0x00000000211b7224 */ /* 0x000fe200078e02ff */
[----:B------:R-:W-:Y:S01]  /*3650*/  LEA.HI.X.SX32 R9, R15, R2, 0x1, P3 ;  /* 0x000000020f097211 */ /* 0x000fe200018f0eff */
[----:B------:R-:W-:Y:S01]  /*3660*/  IMAD R25, R35, R0, RZ ;  /* 0x0000000023197224 */ /* 0x000fe200078e02ff */
[----:B------:R-:W0:Y:S01]  /*3670*/  LDS.128 R4, [R14] ;  /* 0x000000000e047984 */ /* 0x000e220000000c00 */
[----:B------:R-:W-:Y:S01]  /*3680*/  LEA.HI.X.SX32 R19, R3, R2, 0x1, P6 ;  /* 0x0000000203137211 */ /* 0x000fe200030f0eff */
[----:B------:R-:W-:Y:S01]  /*3690*/  IMAD R3, R21, R0, RZ ;  /* 0x0000000015037224 */ /* 0x000fe200078e02ff */
[----:B------:R-:W-:Y:S01]  /*36a0*/  LEA R22, P6, R17, R12, 0x1 ;  /* 0x0000000c11167211 */ /* 0x000fe200078c08ff */
[----:B------:R-:W-:Y:S01]  /*36b0*/  IMAD R29, R31, R0, RZ ;  /* 0x000000001f1d7224 */ /* 0x000fe200078e02ff */
[----:B------:R-:W-:Y:S01]  /*36c0*/  ISETP.LT.AND P3, PT, R21, UR11, !P0 ;  /* 0x0000000b15007c0c */ /* 0x000fe2000c761270 */
[----:B------:R-:W-:Y:S01]  /*36d0*/  IMAD R15, R0, 0x20, R15 ;  /* 0x00000020000f7824 */ /* 0x000fe200078e020f */
[----:B------:R-:W-:-:S02]  /*36e0*/  LEA.HI.X.SX32 R23, R17, R2, 0x1, P6 ;  /* 0x0000000211177211 */ /* 0x000fc400030f0eff */
[----:B------:R-:W-:Y:S02]  /*36f0*/  LEA R26, P6, R27, R12, 0x1 ;  /* 0x0000000c1b1a7211 */ /* 0x000fe400078c08ff */
[----:B------:R-:W-:Y:S02]  /*3700*/  LOP3.LUT R30, R13, 0x78, RZ, 0xfc, !PT ;  /* 0x000000780d1e7812 */ /* 0x000fe400078efcff */
[----:B------:R-:W-:Y:S02]  /*3710*/  LEA.HI.X.SX32 R27, R27, R2, 0x1, P6 ;  /* 0x000000021b1b7211 */ /* 0x000fe400030f0eff */
[----:B------:R-:W-:-:S04]  /*3720*/  LEA R28, P6, R29, R12, 0x1 ;  /* 0x0000000c1d1c7211 */ /* 0x000fc800078c08ff */
[----:B------:R-:W-:Y:S02]  /*3730*/  LEA.HI.X.SX32 R29, R29, R2, 0x1, P6 ;  /* 0x000000021d1d7211 */ /* 0x000fe400030f0eff */
[----:B------:R-:W-:Y:S01]  /*3740*/  ISETP.LT.AND P6, PT, R37, UR11, !P0 ;  /* 0x0000000b25007c0c */ /* 0x000fe2000c7c1270 */
[----:B0-----:R0:W-:Y:S01]  /*3750*/  @P2 STG.E.U16 desc[UR26][R8.64], R4 ;  /* 0x0000000408002986 */ /* 0x0011e2000c10151a */
[----:B------:R-:W-:-:S04]  /*3760*/  LEA R20, P2, R11, R12, 0x1 ;  /* 0x0000000c0b147211 */ /* 0x000fc800078408ff */
[----:B------:R-:W-:Y:S02]  /*3770*/  LEA.HI.X.SX32 R21, R11, R2, 0x1, P2 ;  /* 0x000000020b157211 */ /* 0x000fe400010f0eff */
[C---:B------:R-:W-:Y:S01]  /*3780*/  LEA R24, P2, R25.reuse, R12, 0x1 ;  /* 0x0000000c19187211 */ /* 0x040fe200078408ff */
[----:B------:R-:W1:Y:S03]  /*3790*/  LDS.128 R8, [R14+0x1000] ;  /* 0x001000000e087984 */ /* 0x000e660000000c00 */
[----:B------:R-:W-:Y:S02]  /*37a0*/  LEA.HI.X.SX32 R25, R25, R2, 0x1, P2 ;  /* 0x0000000219197211 */ /* 0x000fe400010f0eff */
[----:B------:R-:W-:Y:S02]  /*37b0*/  LEA R16, P2, R3, R12, 0x1 ;  /* 0x0000000c03107211 */ /* 0x000fe400078408ff */
[----:B0-----:R-:W-:-:S02]  /*37c0*/  PRMT R4, R4, 0x7632, R4 ;  /* 0x0000763204047816 */ /* 0x001fc40000000004 */
[----:B------:R-:W-:Y:S02]  /*37d0*/  LEA.HI.X.SX32 R17, R3, R2, 0x1, P2 ;  /* 0x0000000203117211 */ /* 0x000fe400010f0eff */
[----:B------:R-:W-:Y:S02]  /*37e0*/  LOP3.LUT R3, R13, 0x20, RZ, 0xfc, !PT ;  /* 0x000000200d037812 */ /* 0x000fe400078efcff */
[----:B------:R-:W-:Y:S01]  /*37f0*/  ISETP.LT.AND P2, PT, R30, UR11, !P0 ;  /* 0x0000000b1e007c0c */ /* 0x000fe2000c741270 */
[----:B------:R0:W-:Y:S01]  /*3800*/  @P3 STG.E.U16 desc[UR26][R16.64], R4 ;  /* 0x0000000410003986 */ /* 0x0001e2000c10151a */
[----:B------:R-:W-:-:S03]  /*3810*/  ISETP.LT.AND P3, PT, R35, UR11, !P0 ;  /* 0x0000000b23007c0c */ /* 0x000fc6000c761270 */
[----:B------:R2:W-:Y:S01]  /*3820*/  @P5 STG.E.U16 desc[UR26][R18.64], R5 ;  /* 0x0000000512005986 */ /* 0x0005e2000c10151a */
[----:B------:R-:W-:Y:S02]  /*3830*/  ISETP.LT.AND P5, PT, R33, UR11, !P0 ;  /* 0x0000000b21007c0c */ /* 0x000fe4000c7a1270 */
[----:B0-----:R-:W-:Y:S02]  /*3840*/  PRMT R17, R5, 0x7632, R17 ;  /* 0x0000763205117816 */ /* 0x001fe40000000011 */
[----:B------:R-:W-:Y:S02]  /*3850*/  LOP3.LUT R16, R13, 0x28, RZ, 0xfc, !PT ;  /* 0x000000280d107812 */ /* 0x000fe400078efcff */
[----:B--2---:R-:W-:Y:S01]  /*3860*/  PRMT R19, R6, 0x7632, R19 ;  /* 0x0000763206137816 */ /* 0x004fe20000000013 */
[----:B------:R0:W-:Y:S01]  /*3870*/  @P4 STG.E.U16 desc[UR26][R20.64], R17 ;  /* 0x0000001114004986 */ /* 0x0001e2000c10151a */
[----:B------:R-:W-:Y:S02]  /*3880*/  ISETP.LT.AND P4, PT, R3, UR11, !P0 ;  /* 0x0000000b03007c0c */ /* 0x000fe4000c781270 */
[----:B------:R-:W-:Y:S01]  /*3890*/  LOP3.LUT R3, R13, 0x24, RZ, 0xfc, !PT ;  /* 0x000000240d037812 */ /* 0x000fe200078efcff */
[----:B------:R2:W-:Y:S01]  /*38a0*/  @P6 STG.E.U16 desc[UR26][R22.64], R6 ;  /* 0x0000000616006986 */ /* 0x0005e2000c10151a */
[----:B------:R-:W-:-:S03]  /*38b0*/  ISETP.LT.AND P6, PT, R31, UR11, !P0 ;  /* 0x0000000b1f007c0c */ /* 0x000fc6000c7c1270 */
[----:B------:R-:W-:Y:S01]  /*38c0*/  @P3 STG.E.U16 desc[UR26][R24.64], R19 ;  /* 0x0000001318003986 */ /* 0x000fe2000c10151a */
[----:B------:R-:W-:Y:S01]  /*38d0*/  ISETP.LT.AND P3, PT, R3, UR11, !P0 ;  /* 0x0000000b03007c0c */ /* 0x000fe2000c761270 */
[----:B------:R-:W-:Y:S02]  /*38e0*/  IMAD R3, R0, 0x4, R15 ;  /* 0x0000000400037824 */ /* 0x000fe400078e020f */
[----:B------:R3:W-:Y:S01]  /*38f0*/  @P5 STG.E.U16 desc[UR26][R26.64], R7 ;  /* 0x000000071a005986 */ /* 0x0007e2000c10151a */
[----:B------:R-:W-:Y:S02]  /*3900*/  LEA R4, P5, R15, R12, 0x1 ;  /* 0x0000000c0f047211 */ /* 0x000fe400078a08ff */
[----:B0-----:R-:W-:Y:S02]  /*3910*/  PRMT R17, R7, 0x7632, R17 ;  /* 0x0000763207117816 */ /* 0x001fe40000000011 */
[----:B------:R-:W-:Y:S02]  /*3920*/  LEA.HI.X.SX32 R5, R15, R2, 0x1, P5 ;  /* 0x000000020f057211 */ /* 0x000fe400028f0eff */
[----:B------:R-:W-:Y:S01]  /*3930*/  ISETP.LT.AND P5, PT, R16, UR11, !P0 ;  /* 0x0000000b10007c0c */ /* 0x000fe2000c7a1270 */
[----:B------:R0:W-:Y:S01]  /*3940*/  @P6 STG.E.U16 desc[UR26][R28.64], R17 ;  /* 0x000000111c006986 */ /* 0x0001e2000c10151a */
[----:B------:R-:W-:-:S02]  /*3950*/  LEA R16, P6, R3, R12, 0x1 ;  /* 0x0000000c03107211 */ /* 0x000fc400078c08ff */
[C---:B--2---:R-:W-:Y:S01]  /*3960*/  LOP3.LUT R6, R13.reuse, 0x30, RZ, 0xfc, !PT ;  /* 0x000000300d067812 */ /* 0x044fe200078efcff */
[----:B---3--:R-:W-:Y:S01]  /*3970*/  IMAD R7, R0, 0x4, R3 ;  /* 0x0000000400077824 */ /* 0x008fe200078e0203 */
[----:B-1----:R1:W-:Y:S02]  /*3980*/  @P4 STG.E.U16 desc[UR26][R4.64], R8 ;  /* 0x0000000804004986 */ /* 0x0023e4000c10151a */
[----:B------:R-:W-:Y:S02]  /*3990*/  ISETP.LT.AND P4, PT, R6, UR11, !P0 ;  /* 0x0000000b06007c0c */ /* 0x000fe4000c781270 */
[----:B------:R-:W-:Y:S02]  /*39a0*/  LOP3.LUT R6, R13, 0x2c, RZ, 0xfc, !PT ;  /* 0x0000002c0d067812 */ /* 0x000fe400078efcff */
[----:B0-----:R-:W-:Y:S01]  /*39b0*/  LEA.HI.X.SX32 R17, R3, R2, 0x1, P6 ;  /* 0x0000000203117211 */ /* 0x001fe200030f0eff */
[----:B------:R-:W-:Y:S01]  /*39c0*/  IMAD R3, R0, 0x4, R7 ;  /* 0x0000000400037824 */ /* 0x000fe200078e0207 */
[----:B------:R-:W-:-:S02]  /*39d0*/  LEA R18, P6, R7, R12, 0x1 ;  /* 0x0000000c07127211 */ /* 0x000fc400078c08ff */
[----:B-1----:R-:W-:Y:S01]  /*39e0*/  PRMT R5, R8, 0x7632, R5 ;  /* 0x0000763208057816 */ /* 0x002fe20000000005 */
[----:B------:R-:W-:Y:S01]  /*39f0*/  IMAD R15, R0, 0x4, R3 ;  /* 0x00000004000f7824 */ /* 0x000fe200078e0203 */
[----:B------:R-:W-:Y:S02]  /*3a00*/  LEA.HI.X.SX32 R19, R7, R2, 0x1, P6 ;  /* 0x0000000207137211 */ /* 0x000fe400030f0eff */
[----:B------:R-:W-:Y:S01]  /*3a10*/  LOP3.LUT R4, R13, 0x34, RZ, 0xfc, !PT ;  /* 0x000000340d047812 */ /* 0x000fe200078efcff */
[----:B------:R0:W-:Y:S01]  /*3a20*/  @P3 STG.E.U16 desc[UR26][R16.64], R5 ;  /* 0x0000000510003986 */ /* 0x0001e2000c10151a */
[----:B------:R-:W-:Y:S02]  /*3a30*/  ISETP.LT.AND P3, PT, R6, UR11, !P0 ;  /* 0x0000000b06007c0c */ /* 0x000fe4000c761270 */
[----:B------:R-:W-:Y:S01]  /*3a40*/  LEA R20, P6, R3, R12, 0x1 ;  /* 0x0000000c03147211 */ /* 0x000fe200078c08ff */
[----:B------:R1:W-:Y:S01]  /*3a50*/  @P5 STG.E.U16 desc[UR26][R18.64], R9 ;  /* 0x0000000912005986 */ /* 0x0003e2000c10151a */
[----:B------:R-:W-:-:S02]  /*3a60*/  ISETP.LT.AND P5, PT, R4, UR11, !P0 ;  /* 0x0000000b04007c0c */ /* 0x000fc4000c7a1270 */
[----:B------:R-:W-:Y:S01]  /*3a70*/  LEA.HI.X.SX32 R21, R3, R2, 0x1, P6 ;  /* 0x0000000203157211 */ /* 0x000fe200030f0eff */
[----:B------:R-:W2:Y:S01]  /*3a80*/  LDS.128 R4, [R14+0x2000] ;  /* 0x002000000e047984 */ /* 0x000ea20000000c00 */
[----:B------:R-:W-:Y:S01]  /*3a90*/  LEA R22, P6, R15, R12, 0x1 ;  /* 0x0000000c0f167211 */ /* 0x000fe200078c08ff */
[C---:B------:R-:W-:Y:S01]  /*3aa0*/  IMAD R3, R0.reuse, 0x4, R15 ;  /* 0x0000000400037824 */ /* 0x040fe200078e020f */
[----:B------:R-:W-:Y:S02]  /*3ab0*/  LOP3.LUT R8, R13, 0x38, RZ, 0xfc, !PT ;  /* 0x000000380d087812 */ /* 0x000fe400078efcff */
[----:B0-----:R-:W-:Y:S02]  /*3ac0*/  PRMT R17, R9, 0x7632, R17 ;  /* 0x0000763209117816 */ /* 0x001fe40000000011 */
[----:B------:R-:W-:Y:S01]  /*3ad0*/  LEA.HI.X.SX32 R23, R15, R2, 0x1, P6 ;  /* 0x000000020f177211 */ /* 0x000fe200030f0eff */
[----:B------:R-:W-:Y:S01]  /*3ae0*/  IMAD R15, R0, 0x4, R3 ;  /* 0x00000004000f7824 */ /* 0x000fe200078e0203 */
[----:B------:R-:W-:Y:S01]  /*3af0*/  LOP3.LUT R16, R13, 0x40, RZ, 0xfc, !PT ;  /* 0x000000400d107812 */ /* 0x000fe200078efcff */
[----:B------:R0:W-:Y:S01]  /*3b00*/  @P3 STG.E.U16 desc[UR26][R20.64], R17 ;  /* 0x0000001114003986 */ /* 0x0001e2000c10151a */
[----:B------:R-:W-:-:S02]  /*3b10*/  ISETP.LT.AND P3, PT, R8, UR11, !P0 ;  /* 0x0000000b08007c0c */ /* 0x000fc4000c761270 */
[C---:B------:R-:W-:Y:S01]  /*3b20*/  LEA R8, P6, R3.reuse, R12, 0x1 ;  /* 0x0000000c03087211 */ /* 0x040fe200078c08ff */
[----:B------:R3:W-:Y:S01]  /*3b30*/  @P4 STG.E.U16 desc[UR26][R22.64], R10 ;  /* 0x0000000a16004986 */ /* 0x0007e2000c10151a */
[----:B-1----:R-:W-:Y:S02]  /*3b40*/  PRMT R19, R10, 0x7632, R19 ;  /* 0x000076320a137816 */ /* 0x002fe40000000013 */
[----:B------:R-:W-:Y:S01]  /*3b50*/  LEA.HI.X.SX32 R9, R3, R2, 0x1, P6 ;  /* 0x0000000203097211 */ /* 0x000fe200030f0eff */
[----:B------:R-:W-:Y:S01]  /*3b60*/  IMAD R3, R0, 0x4, R15 ;  /* 0x0000000400037824 */ /* 0x000fe200078e020f */
[----:B------:R-:W-:Y:S02]  /*3b70*/  ISETP.LT.AND P4, PT, R16, UR11, !P0 ;  /* 0x0000000b10007c0c */ /* 0x000fe4000c781270 */
[----:B------:R-:W-:Y:S01]  /*3b80*/  LOP3.LUT R18, R13, 0x3c, RZ, 0xfc, !PT ;  /* 0x0000003c0d127812 */ /* 0x000fe200078efcff */
[----:B------:R1:W-:Y:S01]  /*3b90*/  @P5 STG.E.U16 desc[UR26][R8.64], R19 ;  /* 0x0000001308005986 */ /* 0x0003e2000c10151a */
[----:B------:R-:W-:-:S02]  /*3ba0*/  LEA R16, P6, R15, R12, 0x1 ;  /* 0x0000000c0f107211 */ /* 0x000fc400078c08ff */
[----:B------:R-:W-:Y:S02]  /*3bb0*/  ISETP.LT.AND P5, PT, R18, UR11, !P0 ;  /* 0x0000000b12007c0c */ /* 0x000fe4000c7a1270 */
[----:B0-----:R-:W-:Y:S01]  /*3bc0*/  LEA.HI.X.SX32 R17, R15, R2, 0x1, P6 ;  /* 0x000000020f117211 */ /* 0x001fe200030f0eff */
[C---:B------:R-:W-:Y:S01]  /*3bd0*/  IMAD R15, R0.reuse, 0x4, R3 ;  /* 0x00000004000f7824 */ /* 0x040fe200078e0203 */
[----:B------:R-:W-:Y:S02]  /*3be0*/  LEA R18, P6, R3, R12, 0x1 ;  /* 0x0000000c03127211 */ /* 0x000fe400078c08ff */
[----:B---3--:R-:W-:Y:S01]  /*3bf0*/  LOP3.LUT R10, R13, 0x44, RZ, 0xfc, !PT ;  /* 0x000000440d0a7812 */ /* 0x008fe200078efcff */
[----:B------:R0:W-:Y:S01]  /*3c00*/  @P3 STG.E.U16 desc[UR26][R16.64], R11 ;  /* 0x0000000b10003986 */ /* 0x0001e2000c10151a */
[----:B-1----:R-:W-:Y:S01]  /*3c10*/  LEA.HI.X.SX32 R19, R3, R2, 0x1, P6 ;  /* 0x0000000203137211 */ /* 0x002fe200030f0eff */
[----:B------:R-:W-:Y:S01]  /*3c20*/  IMAD R3, R0, 0x4, R15 ;  /* 0x0000000400037824 */ /* 0x000fe200078e020f */
[----:B------:R-:W-:-:S02]  /*3c30*/  LEA R20, P6, R15, R12, 0x1 ;  /* 0x0000000c0f147211 */ /* 0x000fc400078c08ff */
[----:B------:R-:W-:Y:S02]  /*3c40*/  LOP3.LUT R8, R13, 0x48, RZ, 0xfc, !PT ;  /* 0x000000480d087812 */ /* 0x000fe400078efcff */
[----:B------:R-:W-:Y:S02]  /*3c50*/  PRMT R9, R11, 0x7632, R9 ;  /* 0x000076320b097816 */ /* 0x000fe40000000009 */
[----:B------:R-:W-:Y:S02]  /*3c60*/  LEA.HI.X.SX32 R21, R15, R2, 0x1, P6 ;  /* 0x000000020f157211 */ /* 0x000fe400030f0eff */
[----:B------:R-:W-:Y:S01]  /*3c70*/  ISETP.LT.AND P3, PT, R10, UR11, !P0 ;  /* 0x0000000b0a007c0c */ /* 0x000fe2000c761270 */
[----:B0-----:R-:W-:Y:S01]  /*3c80*/  IMAD R11, R0, 0x4, R3 ;  /* 0x00000004000b7824 */ /* 0x001fe200078e0203 */
[----:B------:R-:W-:Y:S01]  /*3c90*/  ISETP.LT.AND P6, PT, R8, UR11, !P0 ;  /* 0x0000000b08007c0c */ /* 0x000fe2000c7c1270 */
[----:B------:R0:W-:Y:S01]  /*3ca0*/  @P5 STG.E.U16 desc[UR26][R18.64], R9 ;  /* 0x0000000912005986 */ /* 0x0001e2000c10151a */
[----:B------:R-:W-:-:S02]  /*3cb0*/  LEA R8, P5, R3, R12, 0x1 ;  /* 0x0000000c03087211 */ /* 0x000fc400078a08ff */
[----:B--2---:R-:W-:Y:S01]  /*3cc0*/  PRMT R15, R4, 0x7632, R15 ;  /* 0x00007632040f7816 */ /* 0x004fe2000000000f */
[----:B------:R1:W-:Y:S01]  /*3cd0*/  @P4 STG.E.U16 desc[UR26][R20.64], R4 ;  /* 0x0000000414004986 */ /* 0x0003e2000c10151a */
[----:B------:R-:W-:Y:S02]  /*3ce0*/  LEA R16, P4, R11, R12, 0x1 ;  /* 0x0000000c0b107211 */ /* 0x000fe400078808ff */
[----:B------:R-:W-:Y:S02]  /*3cf0*/  LOP3.LUT R10, R13, 0x50, RZ, 0xfc, !PT ;  /* 0x000000500d0a7812 */ /* 0x000fe400078efcff */
[-C--:B------:R-:W-:Y:S01]  /*3d00*/  LEA.HI.X.SX32 R17, R11, R2.reuse, 0x1, P4 ;  /* 0x000000020b117211 */ /* 0x080fe200020f0eff */
[----:B------:R-:W-:Y:S01]  /*3d10*/  IMAD R11, R0, 0x4, R11 ;  /* 0x00000004000b7824 */ /* 0x000fe200078e020b */
[----:B0-----:R-:W-:Y:S02]  /*3d20*/  LEA.HI.X.SX32 R9, R3, R2, 0x1, P5 ;  /* 0x0000000203097211 */ /* 0x001fe400028f0eff */
[----:B------:R-:W-:-:S02]  /*3d30*/  LOP3.LUT R3, R13, 0x4c, RZ, 0xfc, !PT ;  /* 0x0000004c0d037812 */ /* 0x000fc400078efcff */
[----:B------:R-:W-:Y:S01]  /*3d40*/  ISETP.LT.AND P5, PT, R10, UR11, !P0 ;  /* 0x0000000b0a007c0c */ /* 0x000fe2000c7a1270 */
[----:B------:R0:W-:Y:S01]  /*3d50*/  @P3 STG.E.U16 desc[UR26][R8.64], R15 ;  /* 0x0000000f08003986 */ /* 0x0001e2000c10151a */
[----:B------:R-:W-:Y:S01]  /*3d60*/  ISETP.LT.AND P3, PT, R3, UR11, !P0 ;  /* 0x0000000b03007c0c */ /* 0x000fe2000c761270 */
[----:B------:R-:W-:Y:S01]  /*3d70*/  IMAD R3, R0, 0x4, R11 ;  /* 0x0000000400037824 */ /* 0x000fe200078e020b */
[----:B-1----:R-:W-:Y:S01]  /*3d80*/  LOP3.LUT R4, R13, 0x54, RZ, 0xfc, !PT ;  /* 0x000000540d047812 */ /* 0x002fe200078efcff */
[----:B------:R1:W-:Y:S01]  /*3d90*/  @P6 STG.E.U16 desc[UR26][R16.64], R5 ;  /* 0x0000000510006986 */ /* 0x0003e2000c10151a */
[C---:B------:R-:W-:Y:S02]  /*3da0*/  LEA R18, P6, R11.reuse, R12, 0x1 ;  /* 0x0000000c0b127211 */ /* 0x040fe400078c08ff */
[----:B------:R-:W-:Y:S02]  /*3db0*/  ISETP.LT.AND P4, PT, R4, UR11, !P0 ;  /* 0x0000000b04007c0c */ /* 0x000fe4000c781270 */
[----:B------:R-:W-:-:S02]  /*3dc0*/  LEA.HI.X.SX32 R19, R11, R2, 0x1, P6 ;  /* 0x000000020b137211 */ /* 0x000fc400030f0eff */
[----:B------:R2:W3:Y:S01]  /*3dd0*/  LDS.128 R8, [R14+0x3000] ;  /* 0x003000000e087984 */ /* 0x0004e20000000c00 */
[----:B------:R-:W-:Y:S01]  /*3de0*/  LEA R20, P6, R3, R12, 0x1 ;  /* 0x0000000c03147211 */ /* 0x000fe200078c08ff */
[C---:B0-----:R-:W-:Y:S01]  /*3df0*/  IMAD R15, R0.reuse, 0x4, R3 ;  /* 0x00000004000f7824 */ /* 0x041fe200078e0203 */
[----:B------:R-:W-:Y:S02]  /*3e00*/  LOP3.LUT R4, R13, 0x58, RZ, 0xfc, !PT ;  /* 0x000000580d047812 */ /* 0x000fe400078efcff */
[----:B-1----:R-:W-:Y:S02]  /*3e10*/  PRMT R17, R5, 0x7632, R17 ;  /* 0x0000763205117816 */ /* 0x002fe40000000011 */
[----:B------:R-:W-:Y:S01]  /*3e20*/  LEA.HI.X.SX32 R21, R3, R2, 0x1, P6 ;  /* 0x0000000203157211 */ /* 0x000fe200030f0eff */
[----:B------:R-:W-:Y:S01]  /*3e30*/  IMAD R3, R0, 0x4, R15 ;  /* 0x0000000400037824 */ /* 0x000fe200078e020f */
[----:B------:R-:W-:Y:S01]  /*3e40*/  LOP3.LUT R16, R13, 0x5c, RZ, 0xfc, !PT ;  /* 0x0000005c0d107812 */ /* 0x000fe200078efcff */
[----:B------:R0:W-:Y:S01]  /*3e50*/  @P3 STG.E.U16 desc[UR26][R18.64], R17 ;  /* 0x0000001112003986 */ /* 0x0001e2000c10151a */
[----:B------:R-:W-:-:S02]  /*3e60*/  ISETP.LT.AND P3, PT, R4, UR11, !P0 ;  /* 0x0000000b04007c0c */ /* 0x000fc4000c761270 */
[C---:B------:R-:W-:Y:S01]  /*3e70*/  LEA R4, P6, R15.reuse, R12, 0x1 ;  /* 0x0000000c0f047211 */ /* 0x040fe200078c08ff */
[----:B------:R1:W-:Y:S01]  /*3e80*/  @P5 STG.E.U16 desc[UR26][R20.64], R6 ;  /* 0x0000000614005986 */ /* 0x0003e2000c10151a */
[----:B------:R-:W-:Y:S02]  /*3e90*/  ISETP.LT.AND P5, PT, R16, UR11, !P0 ;  /* 0x0000000b10007c0c */ /* 0x000fe4000c7a1270 */
[----:B------:R-:W-:Y:S02]  /*3ea0*/  LEA.HI.X.SX32 R5, R15, R2, 0x1, P6 ;  /* 0x000000020f057211 */ /* 0x000fe400030f0eff */
[----:B------:R-:W-:Y:S02]  /*3eb0*/  LOP3.LUT R15, R13, 0x60, RZ, 0xfc, !PT ;  /* 0x000000600d0f7812 */ /* 0x000fe400078efcff */
[----:B--2---:R-:W-:Y:S01]  /*3ec0*/  LEA R14, P6, R3, R12, 0x1 ;  /* 0x0000000c030e7211 */ /* 0x004fe200078c08ff */
[----:B0-----:R-:W-:Y:S01]  /*3ed0*/  IMAD R17, R0, 0x4, R3 ;  /* 0x0000000400117824 */ /* 0x001fe200078e0203 */
[----:B------:R-:W-:-:S02]  /*3ee0*/  PRMT R19, R6, 0x7632, R19 ;  /* 0x0000763206137816 */ /* 0x000fc40000000013 */
[----:B-1----:R-:W-:-:S03]  /*3ef0*/  LOP3.LUT R6, R13, 0x68, RZ, 0xfc, !PT ;  /* 0x000000680d067812 */ /* 0x002fc600078efcff */
[----:B------:R0:W-:Y:S01]  /*3f00*/  @P4 STG.E.U16 desc[UR26][R4.64], R19 ;  /* 0x0000001304004986 */ /* 0x0001e2000c10151a */
[----:B------:R-:W-:Y:S02]  /*3f10*/  ISETP.LT.AND P4, PT, R15, UR11, !P0 ;  /* 0x0000000b0f007c0c */ /* 0x000fe4000c781270 */
[----:B------:R-:W-:Y:S01]  /*3f20*/  LEA.HI.X.SX32 R15, R3, R2, 0x1, P6 ;  /* 0x00000002030f7211 */ /* 0x000fe200030f0eff */
[----:B------:R-:W-:Y:S01]  /*3f30*/  IMAD R3, R0, 0x4, R17 ;  /* 0x0000000400037824 */ /* 0x000fe200078e0211 */
[----:B------:R-:W-:Y:S02]  /*3f40*/  LEA R16, P6, R17, R12, 0x1 ;  /* 0x0000000c11107211 */ /* 0x000fe400078c08ff */
[----:B------:R-:W-:Y:S01]  /*3f50*/  LOP3.LUT R20, R13, 0x74, RZ, 0xfc, !PT ;  /* 0x000000740d147812 */ /* 0x000fe200078efcff */
[----:B------:R1:W-:Y:S01]  /*3f60*/  @P3 STG.E.U16 desc[UR26][R14.64], R7 ;  /* 0x000000070e003986 */ /* 0x0003e2000c10151a */
[----:B------:R-:W-:Y:S02]  /*3f70*/  LEA.HI.X.SX32 R17, R17, R2, 0x1, P6 ;  /* 0x0000000211117211 */ /* 0x000fe400030f0eff */
[----:B------:R-:W-:Y:S01]  /*3f80*/  ISETP.LT.AND P3, PT, R6, UR11, !P0 ;  /* 0x0000000b06007c0c */ /* 0x000fe2000c761270 */
[----:B0-----:R-:W-:Y:S01]  /*3f90*/  IMAD R19, R0, 0x4, R3 ;  /* 0x0000000400137824 */ /* 0x001fe200078e0203 */
[----:B------:R-:W-:-:S02]  /*3fa0*/  PRMT R5, R7, 0x7632, R5 ;  /* 0x0000763207057816 */ /* 0x000fc40000000005 */
[----:B------:R-:W-:Y:S02]  /*3fb0*/  LEA R4, P6, R3, R12, 0x1 ;  /* 0x0000000c03047211 */ /* 0x000fe400078c08ff */
[C---:B------:R-:W-:Y:S01]  /*3fc0*/  LOP3.LUT R6, R13.reuse, 0x64, RZ, 0xfc, !PT ;  /* 0x000000640d067812 */ /* 0x040fe200078efcff */
[----:B------:R0:W-:Y:S01]  /*3fd0*/  @P5 STG.E.U16 desc[UR26][R16.64], R5 ;  /* 0x0000000510005986 */ /* 0x0001e2000c10151a */
[C---:B-1----:R-:W-:Y:S02]  /*3fe0*/  LOP3.LUT R14, R13.reuse, 0x6c, RZ, 0xfc, !PT ;  /* 0x0000006c0d0e7812 */ /* 0x042fe400078efcff */
[----:B------:R-:W-:Y:S02]  /*3ff0*/  ISETP.LT.AND P5, PT, R6, UR11, !P0 ;  /* 0x0000000b06007c0c */ /* 0x000fe4000c7a1270 */
[----:B------:R-:W-:Y:S02]  /*4000*/  LOP3.LUT R6, R13, 0x70, RZ, 0xfc, !PT ;  /* 0x000000700d067812 */ /* 0x000fe400078efcff */
[----:B0-----:R-:W-:Y:S01]  /*4010*/  LEA.HI.X.SX32 R5, R3, R2, 0x1, P6 ;  /* 0x0000000203057211 */ /* 0x001fe200030f0eff */
[----:B------:R-:W-:Y:S01]  /*4020*/  IMAD R3, R0, 0x4, R19 ;  /* 0x0000000400037824 */ /* 0x000fe200078e0213 */
[----:B------:R-:W-:-:S03]  /*4030*/  LEA R18, P6, R19, R12, 0x1 ;  /* 0x0000000c13127211 */ /* 0x000fc600078c08ff */
[----:B---3--:R0:W-:Y:S01]  /*4040*/  @P4 STG.E.U16 desc[UR26][R4.64], R8 ;  /* 0x0000000804004986 */ /* 0x0081e2000c10151a */
[----:B------:R-:W-:Y:S01]  /*4050*/  ISETP.LT.AND P4, PT, R6, UR11, !P0 ;  /* 0x0000000b06007c0c */ /* 0x000fe2000c781270 */
[----:B------:R-:W-:Y:S01]  /*4060*/  IMAD R15, R0, 0x4, R3 ;  /* 0x00000004000f7824 */ /* 0x000fe200078e0203 */
[----:B------:R-:W-:Y:S02]  /*4070*/  LEA.HI.X.SX32 R19, R19, R2, 0x1, P6 ;  /* 0x0000000213137211 */ /* 0x000fe400030f0eff */
[----:B------:R-:W-:-:S04]  /*4080*/  LEA R6, P6, R3, R12, 0x1 ;  /* 0x0000000c03067211 */ /* 0x000fc800078c08ff */
[----:B------:R-:W-:Y:S01]  /*4090*/  LEA.HI.X.SX32 R7, R3, R2, 0x1, P6 ;  /* 0x0000000203077211 */ /* 0x000fe200030f0eff */
[----:B------:R-:W-:Y:S01]  /*40a0*/  IMAD R3, R0, 0x4, R15 ;  /* 0x0000000400037824 */ /* 0x000fe200078e020f */
[----:B0-----:R-:W-:-:S03]  /*40b0*/  PRMT R5, R8, 0x7632, R5 ;  /* 0x0000763208057816 */ /* 0x001fc60000000005 */
[----:B------:R-:W-:Y:S01]  /*40c0*/  IMAD R17, R0, 0x4, R3 ;  /* 0x0000000400117824 */ /* 0x000fe200078e0203 */
[----:B------:R-:W-:Y:S01]  /*40d0*/  LOP3.LUT R8, R13, 0x7c, RZ, 0xfc, !PT ;  /* 0x0000007c0d087812 */ /* 0x000fe200078efcff */
[----:B------:R0:W-:Y:S01]  /*40e0*/  @P5 STG.E.U16 desc[UR26][R18.64], R5 ;  /* 0x0000000512005986 */ /* 0x0001e2000c10151a */
[----:B------:R-:W-:Y:S01]  /*40f0*/  ISETP.LT.AND P5, PT, R14, UR11, !P0 ;  /* 0x0000000b0e007c0c */ /* 0x000fe2000c7a1270 */
[----:B------:R-:W-:Y:S01]  /*4100*/  IMAD R13, R0, 0x4, R17 ;  /* 0x00000004000d7824 */ /* 0x000fe200078e0211 */
[-C--:B------:R-:W-:Y:S01]  /*4110*/  LEA R14, P6, R3, R12.reuse, 0x1 ;  /* 0x0000000c030e7211 */ /* 0x080fe200078c08ff */
[----:B------:R1:W-:Y:S01]  /*4120*/  @P3 STG.E.U16 desc[UR26][R6.64], R9 ;  /* 0x0000000906003986 */ /* 0x0003e2000c10151a */
[----:B------:R-:W-:-:S04]  /*4130*/  LEA R4, P3, R15, R12, 0x1 ;  /* 0x0000000c0f047211 */ /* 0x000fc800078608ff */
[----:B0-----:R-:W-:Y:S02]  /*4140*/  LEA.HI.X.SX32 R5, R15, R2, 0x1, P3 ;  /* 0x000000020f057211 */ /* 0x001fe400018f0eff */
[----:B------:R-:W-:Y:S02]  /*4150*/  LEA R16, P3, R17, R12, 0x1 ;  /* 0x0000000c11107211 */ /* 0x000fe400078608ff */
[-C--:B------:R-:W-:Y:S01]  /*4160*/  LEA.HI.X.SX32 R15, R3, R2.reuse, 0x1, P6 ;  /* 0x00000002030f7211 */ /* 0x080fe200030f0eff */
[----:B------:R-:W-:Y:S01]  /*4170*/  IMAD R3, R0, 0x4, R13 ;  /* 0x0000000400037824 */ /* 0x000fe200078e020d */
[----:B------:R-:W-:Y:S02]  /*4180*/  LEA.HI.X.SX32 R17, R17, R2, 0x1, P3 ;  /* 0x0000000211117211 */ /* 0x000fe400018f0eff */
[----:B------:R-:W-:Y:S02]  /*4190*/  ISETP.LT.AND P3, PT, R20, UR11, !P0 ;  /* 0x0000000b14007c0c */ /* 0x000fe4000c761270 */
[----:B-1----:R-:W-:-:S02]  /*41a0*/  LEA R6, P6, R13, R12, 0x1 ;  /* 0x0000000c0d067211 */ /* 0x002fc400078c08ff */
[----:B------:R-:W-:Y:S02]  /*41b0*/  ISETP.LT.AND P0, PT, R8, UR11, !P0 ;  /* 0x0000000b08007c0c */ /* 0x000fe4000c701270 */
[----:B------:R-:W-:Y:S02]  /*41c0*/  LEA.HI.X.SX32 R7, R13, R2, 0x1, P6 ;  /* 0x000000020d077211 */ /* 0x000fe400030f0eff */
[----:B------:R-:W-:Y:S02]  /*41d0*/  LEA R12, P6, R3, R12, 0x1 ;  /* 0x0000000c030c7211 */ /* 0x000fe400078c08ff */
[----:B------:R-:W-:Y:S02]  /*41e0*/  PRMT R9, R9, 0x7632, R9 ;  /* 0x0000763209097816 */ /* 0x000fe40000000009 */
[----:B------:R-:W-:Y:S02]  /*41f0*/  PRMT R8, R10, 0x7632, R8 ;  /* 0x000076320a087816 */ /* 0x000fe40000000008 */
[----:B------:R-:W-:Y:S01]  /*4200*/  LEA.HI.X.SX32 R13, R3, R2, 0x1, P6 ;  /* 0x00000002030d7211 */ /* 0x000fe200030f0eff */
[----:B------:R0:W-:Y:S01]  /*4210*/  @P5 STG.E.U16 desc[UR26][R4.64], R9 ;  /* 0x0000000904005986 */ /* 0x0001e2000c10151a */
[----:B------:R-:W-:-:S03]  /*4220*/  PRMT R0, R11, 0x7632, R0 ;  /* 0x000076320b007816 */ /* 0x000fc60000000000 */
[----:B------:R0:W-:Y:S04]  /*4230*/  @P4 STG.E.U16 desc[UR26][R14.64], R10 ;  /* 0x0000000a0e004986 */ /* 0x0001e8000c10151a */
[----:B------:R0:W-:Y:S04]  /*4240*/  @P3 STG.E.U16 desc[UR26][R16.64], R8 ;  /* 0x0000000810003986 */ /* 0x0001e8000c10151a */
[----:B------:R0:W-:Y:S04]  /*4250*/  @P2 STG.E.U16 desc[UR26][R6.64], R11 ;  /* 0x0000000b06002986 */ /* 0x0001e8000c10151a */
[----:B------:R0:W-:Y:S01]  /*4260*/  @P0 STG.E.U16 desc[UR26][R12.64], R0 ;  /* 0x000000000c000986 */ /* 0x0001e2000c10151a */
[----:B------:R-:W-:Y:S06]  /*4270*/  BAR.SYNC.DEFER_BLOCKING 0x0 ;  /* 0x0000000000007b1d */ /* 0x000fec0000010000 */
[----:B------:R-:W-:Y:S05]  /*4280*/  @P1 BRA `(.L_x_13) ;  /* 0x0000000000a01947 */ /* 0x000fea0003800000 */
[----:B------:R-:W1:Y:S01]  /*4290*/  S2UR UR5, SR_CgaCtaId ;  /* 0x00000000000579c3 */ /* 0x000e620000008800 */
[----:B------:R-:W-:Y:S01]  /*42a0*/  NOP ;  /* 0x0000000000007918 */ /* 0x000fe20000000000 */
[----:B------:R-:W-:Y:S01]  /*42b0*/  UMOV UR4, 0x50 ;  /* 0x0000005000047882 */ /* 0x000fe20000000000 */
[----:B0-----:R-:W-:Y:S02]  /*42c0*/  IMAD.U32 R0, RZ, RZ, UR12 ;  /* 0x0000000cff007e24 */ /* 0x001fe4000f8e00ff */
[----:B------:R-:W-:Y:S02]  /*42d0*/  IMAD.MOV.U32 R3, RZ, RZ, 0xf ;  /* 0x0000000fff037424 */ /* 0x000fe400078e00ff */
[----:B------:R-:W-:Y:S01]  /*42e0*/  IMAD.MOV.U32 R7, RZ, RZ, 0x1 ;  /* 0x00000001ff077424 */ /* 0x000fe200078e00ff */
[----:B------:R-:W-:-:S04]  /*42f0*/  LOP3.LUT R0, R0, 0xffff, RZ, 0xc0, !PT ;  /* 0x0000ffff00007812 */ /* 0x000fc800078ec0ff */
[----:B------:R-:W-:-:S05]  /*4300*/  SHF.R.U32.HI R0, RZ, 0x5, R0 ;  /* 0x00000005ff007819 */ /* 0x000fca0000011600 */
[----:B------:R-:W-:Y:S01]  /*4310*/  VIADD R2, R0, 0x10 ;  /* 0x0000001000027836 */ /* 0x000fe20000000000 */
[----:B------:R-:W-:Y:S01]  /*4320*/  SHF.L.U32 R0, R3, R0, RZ ;  /* 0x0000000003007219 */ /* 0x000fe200000006ff */
[----:B-1----:R-:W-:-:S03]  /*4330*/  ULEA UR6, UR5, UR4, 0x18 ;  /* 0x0000000405067291 */ /* 0x002fc6000f8ec0ff */
[----:B------:R-:W-:-:S04]  /*4340*/  SHF.L.U32 R3, R7, R2, RZ ;  /* 0x0000000207037219 */ /* 0x000fc800000006ff */
[----:B------:R-:W-:Y:S02]  /*4350*/  LOP3.LUT R0, R3, R0, RZ, 0xfc, !PT ;  /* 0x0000000003007212 */ /* 0x000fe400078efcff */
[----:B------:R-:W0:Y:S02]  /*4360*/  LDS R5, [UR6] ;  /* 0x00000006ff057984 */ /* 0x000e240008000800 */
[C---:B------:R-:W-:Y:S02]  /*4370*/  LOP3.LUT R2, R0.reuse, 0xffff, RZ, 0xc0, !PT ;  /* 0x0000ffff00027812 */ /* 0x040fe400078ec0ff */
[----:B0-----:R-:W-:-:S04]  /*4380*/  LOP3.LUT R3, R0, 0xffff, R5, 0x80, !PT ;  /* 0x0000ffff00037812 */ /* 0x001fc800078e8005 */
[----:B------:R-:W-:-:S13]  /*4390*/  ISETP.NE.AND P0, PT, R3, R2, PT ;  /* 0x000000020300720c */ /* 0x000fda0003f05270 */
[----:B------:R-:W-:Y:S05]  /*43a0*/  @P0 BRA `(.L_x_14) ;  /* 0x0000000000500947 */ /* 0x000fea0003800000 */
[----:B------:R-:W-:Y:S02]  /*43b0*/  SHF.R.U32.HI R5, RZ, 0x10, R5 ;  /* 0x00000010ff057819 */ /* 0x000fe40000011605 */
[----:B------:R-:W-:-:S04]  /*43c0*/  SHF.R.U32.HI R2, RZ, 0x10, R0 ;  /* 0x00000010ff027819 */ /* 0x000fc80000011600 */
[----:B------:R-:W-:-:S04]  /*43d0*/  LOP3.LUT R5, R5, R2, RZ, 0xc0, !PT ;  /* 0x0000000205057212 */ /* 0x000fc800078ec0ff */
[----:B------:R-:W-:-:S13]  /*43e0*/  ISETP.NE.AND P0, PT, R5, R2, PT ;  /* 0x000000020500720c */ /* 0x000fda0003f05270 */
[----:B------:R-:W-:Y:S05]  /*43f0*/  @P0 BRA `(.L_x_15) ;  /* 0x0000000000300947 */ /* 0x000fea0003800000 */
[----:B------:R-:W-:Y:S01]  /*4400*/  R2UR UR4, R0 ;  /* 0x00000000000472ca */ /* 0x000fe200000e0000 */
[----:B------:R-:W-:Y:S01]  /*4410*/  VOTEU.ANY UR5, UPT, PT ;  /* 0x0000000000057886 */ /* 0x000fe200038e0100 */
[----:B------:R-:W0:Y:S01]  /*4420*/  S2R R0, SR_LANEID ;  /* 0x0000000000007919 */ /* 0x000e220000000000 */
[----:B------:R-:W-:-:S10]  /*4430*/  UFLO.U32 UR5, UR5 ;  /* 0x00000005000572bd */ /* 0x000fd400080e0000 */
[----:B------:R-:W-:-:S06]  /*4440*/  ULOP3.LUT UR4, URZ, UR4, URZ, 0x33, !UPT ;  /* 0x00000004ff047292 */ /* 0x000fcc000f8e33ff */
[----:B------:R-:W-:-:S04]  /*4450*/  IMAD.U32 R2, RZ, RZ, UR4 ;  /* 0x00000004ff027e24 */ /* 0x000fc8000f8e00ff */
[----:B------:R-:W1:Y:S02]  /*4460*/  REDUX UR7, R2 ;  /* 0x00000000020773c4 */ /* 0x000e640000000000 */
[----:B------:R2:W-:Y:S01]  /*4470*/  UTCATOMSWS.AND URZ, UR4 ;  /* 0x0000000400ff79e3 */ /* 0x0005e20008000000 */
[----:B0-----:R-:W-:Y:S01]  /*4480*/  ISETP.EQ.U32.AND P0, PT, R0, UR5, PT ;  /* 0x0000000500007c0c */ /* 0x001fe2000bf02070 */
[----:B-1----:R-:W-:-:S12]  /*4490*/  IMAD.U32 R0, RZ, RZ, UR7 ;  /* 0x00000007ff007e24 */ /* 0x002fd8000f8e00ff */
[----:B------:R2:W-:Y:S01]  /*44a0*/  @P0 ATOMS.AND RZ, [UR6], R0 ;  /* 0x00000000ffff098c */ /* 0x0005e2000a800006 */
[----:B------:R-:W-:Y:S05]  /*44b0*/  BRA `(.L_x_13) ;  /* 0x0000000000147947 */ /* 0x000fea0003800000 */
.L_x_15:
[----:B------:R-:W-:-:S07]  /*44c0*/  MOV R2, 0x44e0 ;  /* 0x000044e000027802 */ /* 0x000fce0000000f00 */
[----:B------:R-:W-:Y:S05]  /*44d0*/  CALL.REL.NOINC `($__internal_0_$__cuda_sm10x_tcgen05_guardrail_trap_col_being_dealloced_not_returned_by_alloc) ;  /* 0x00000000002c7944 */ /* 0x000fea0003c00000 */
[----:B------:R-:W-:Y:S05]  /*44e0*/  BRA `(.L_x_13) ;  /* 0x0000000000087947 */ /* 0x000fea0003800000 */
.L_x_14:
[----:B------:R-:W-:-:S07]  /*44f0*/  MOV R2, 0x4510 ;  /* 0x0000451000027802 */ /* 0x000fce0000000f00 */
[----:B------:R-:W-:Y:S05]  /*4500*/  CALL.REL.NOINC `($__internal_2_$__cuda_sm10x_tcgen05_guardrail_trap_unallocated_columns_being_dealloced) ;  /* 0x0000000000387944 */ /* 0x000fea0003c00000 */
.L_x_13:
[----:B------:R-:W-:Y:S01]  /*4510*/  NOP ;  /* 0x0000000000007918 */ /* 0x000fe20000000000 */
[----:B--2---:R-:W-:Y:S05]  /*4520*/  EXIT ;  /* 0x000000000000794d */ /* 0x004fea0003800000 */
.L_x_8:
[----:B------:R-:W0:Y:S02]  /*4530*/  SYNCS.PHASECHK.TRANS64.TRYWAIT P3, [UR15], R56 ;  /* 0x00000038ff0075a7 */ /* 0x000e24000806110f */
[----:B0-----:R-:W-:Y:S05]  /*4540*/  @!P3 BRA `(.L_x_8) ;  /* 0xfffffffc00f8b947 */ /* 0x001fea000383ffff */
[----:B------:R-:W-:Y:S05]  /*4550*/  BRA `(.L_x_16) ;  /* 0xffffffe000fc7947 */ /* 0x000fea000383ffff */
.L_x_12:
[----:B------:R-:W1:Y:S02]  /*4560*/  SYNCS.PHASECHK.TRANS64.TRYWAIT P0, [UR15], R4 ;  /* 0x00000004ff0075a7 */ /* 0x000e64000800110f */
[----:B-1----:R-:W-:Y:S05]  /*4570*/  @!P0 BRA `(.L_x_12) ;  /* 0xfffffffc00f88947 */ /* 0x002fea000383ffff */
[----:B------:R-:W-:Y:S05]  /*4580*/  BRA `(.L_x_11) ;  /* 0xffffffec00307947 */ /* 0x000fea000383ffff */
        .weak           $__internal_0_$__cuda_sm10x_tcgen05_guardrail_trap_col_being_dealloced_not_returned_by_alloc
        .type           $__internal_0_$__cuda_sm10x_tcgen05_guardrail_trap_col_being_dealloced_not_returned_by_alloc,@function
        .size           $__internal_0_$__cuda_sm10x_tcgen05_guardrail_trap_col_being_dealloced_not_returned_by_alloc,($__internal_1_$__cuda_sm10x_tcgen05_guardrail_trap_phase_invalid_during_alloc - $__internal_0_$__cuda_sm10x_tcgen05_guardrail_trap_col_being_dealloced_not_returned_by_alloc)
$__internal_0_$__cuda_sm10x_tcgen05_guardrail_trap_col_being_dealloced_not_returned_by_alloc:
[----:B------:R-:W-:Y:S05]  /*4590*/  BPT.TRAP 0x1 ;  /* 0x000000040000795c */ /* 0x000fea0000300000 */
[----:B------:R-:W-:-:S04]  /*45a0*/  IMAD.MOV.U32 R3, RZ, RZ, 0x0 ;  /* 0x00000000ff037424 */ /* 0x000fc800078e00ff */
[----:B------:R-:W-:Y:S05]  /*45b0*/  RET.REL.NODEC R2 `(matmul_kernel) ;  /* 0xffffffb802907950 */ /* 0x000fea0003c3ffff */
        .weak           $__internal_1_$__cuda_sm10x_tcgen05_guardrail_trap_phase_invalid_during_alloc
        .type           $__internal_1_$__cuda_sm10x_tcgen05_guardrail_trap_phase_invalid_during_alloc,@function
        .size           $__internal_1_$__cuda_sm10x_tcgen05_guardrail_trap_phase_invalid_during_alloc,($__internal_2_$__cuda_sm10x_tcgen05_guardrail_trap_unallocated_columns_being_dealloced - $__internal_1_$__cuda_sm10x_tcgen05_guardrail_trap_phase_invalid_during_alloc)
$__internal_1_$__cuda_sm10x_tcgen05_guardrail_trap_phase_invalid_during_alloc:
[----:B------:R-:W-:Y:S05]  /*45c0*/  BPT.TRAP 0x1 ;  /* 0x000000040000795c */ /* 0x000fea0000300000 */
[----:B------:R-:W-:-:S04]  /*45d0*/  IMAD.MOV.U32 R3, RZ, RZ, 0x0 ;  /* 0x00000000ff037424 */ /* 0x000fc800078e00ff */
[----:B------:R-:W-:Y:S05]  /*45e0*/  RET.REL.NODEC R2 `(matmul_kernel) ;  /* 0xffffffb802847950 */ /* 0x000fea0003c3ffff */
        .weak           $__internal_2_$__cuda_sm10x_tcgen05_guardrail_trap_unallocated_columns_being_dealloced
        .type           $__internal_2_$__cuda_sm10x_tcgen05_guardrail_trap_unallocated_columns_being_dealloced,@function
        .size           $__internal_2_$__cuda_sm10x_tcgen05_guardrail_trap_unallocated_columns_being_dealloced,(.L_x_20 - $__internal_2_$__cuda_sm10x_tcgen05_guardrail_trap_unallocated_columns_being_dealloced)
$__internal_2_$__cuda_sm10x_tcgen05_guardrail_trap_unallocated_columns_being_dealloced:
[----:B------:R-:W-:Y:S05]  /*45f0*/  BPT.TRAP 0x1 ;  /* 0x000000040000795c */ /* 0x000fea0000300000 */
[----:B------:R-:W-:-:S04]  /*4600*/  IMAD.MOV.U32 R3, RZ, RZ, 0x0 ;  /* 0x00000000ff037424 */ /* 0x000fc800078e00ff */
[----:B------:R-:W-:Y:S05]  /*4610*/  RET.REL.NODEC R2 `(matmul_kernel) ;  /* 0xffffffb802787950 */ /* 0x000fea0003c3ffff */
.L_x_17:
[----:B------:R-:W-:-:S00]  /*4620*/  BRA `(.L_x_17) ;  /* 0xfffffffc00fc7947 */ /* 0x000fc0000383ffff */
[----:B------:R-:W-:-:S00]  /*4630*/  NOP ;  /* 0x0000000000007918 */ /* 0x000fc00000000000 */
        /* <DEDUP_REMOVED lines=12> */
.L_x_20:


//--------------------- .nv.shared.matmul_kernel  --------------------------
	.section	.nv.shared.matmul_kernel,"aw",@nobits
	.sectionflags	@""
	.align	16
	.zero		1024


//--------------------- .nv.shared.reserved.0     --------------------------
	.section	.nv.shared.reserved.0,"aw",@nobits
	.align	8
	.weak		__nv_reservedSMEM_offset_0_alias
	.size		__nv_reservedSMEM_offset_0_alias, 0, 64
	.other		__nv_reservedSMEM_offset_0_alias,@"STO_CUDA_RESERVED_SHARED STV_DEFAULT"
__nv_reservedSMEM_offset_0_alias:
	.zero		0
.nv.shared.reserved.0:
	.zero		64
	.weak		__nv_reservedSMEM_allocation_phase
	.type		__nv_reservedSMEM_allocation_phase,@object
	.size		__nv_reservedSMEM_allocation_phase,(.L_0 - __nv_reservedSMEM_allocation_phase)
__nv_reservedSMEM_allocation_phase:
	.zero		1
.L_0:
	.zero		7
	.weak		__nv_reservedSMEM_devtool_atexit_pc
	.type		__nv_reservedSMEM_devtool_atexit_pc,@object
	.size		__nv_reservedSMEM_devtool_atexit_pc,(__nv_reservedSMEM_allocation_mask - __nv_reservedSMEM_devtool_atexit_pc)
__nv_reservedSMEM_devtool_atexit_pc:
	.zero		8
	.weak		__nv_reservedSMEM_allocation_mask
	.type		__nv_reservedSMEM_allocation_mask,@object
	.size		__nv_reservedSMEM_allocation_mask,(.L_2 - __nv_reservedSMEM_allocation_mask)
__nv_reservedSMEM_allocation_mask:
	.zero		4
.L_2:


//--------------------- .nv.constant0.matmul_kernel --------------------------
	.section	.nv.constant0.matmul_kernel,"a",@progbits
	.sectionflags	@""
	.align	4
.nv.constant0.matmul_kernel:
	.zero		976


//--------------------- SYMBOLS --------------------------

	.type		.nv.reservedSmem.offset0,@object
	.size		.nv.reservedSmem.offset0,0x4
	.type		.nv.reservedSmem.cap,@object
	.size		.nv.reservedSmem.cap,0x4
